	.headerflags	@"EF_CUDA_TEXMODE_UNIFIED EF_CUDA_64BIT_ADDRESS EF_CUDA_SM80 EF_CUDA_VIRTUAL_SM(EF_CUDA_SM80)"
	.elftype	@"ET_EXEC"


//--------------------- .nv.info                  --------------------------
	.section	.nv.info,"",@"SHT_CUDA_INFO"
	.align	4


	//----- nvinfo : EIATTR_REGCOUNT
	.align		4
        /*0000*/ 	.byte	0x04, 0x2f
        /*0002*/ 	.short	(.L_1 - .L_0)
	.align		4
.L_0:
        /*0004*/ 	.word	index@(matmul_kernel)
        /*0008*/ 	.word	0x000000ea


	//----- nvinfo : EIATTR_FRAME_SIZE
	.align		4
.L_1:
        /*000c*/ 	.byte	0x04, 0x11
        /*000e*/ 	.short	(.L_3 - .L_2)
	.align		4
.L_2:
        /*0010*/ 	.word	index@(matmul_kernel)
        /*0014*/ 	.word	0x00000000


	//----- nvinfo : EIATTR_MIN_STACK_SIZE
	.align		4
.L_3:
        /*0018*/ 	.byte	0x04, 0x12
        /*001a*/ 	.short	(.L_5 - .L_4)
	.align		4
.L_4:
        /*001c*/ 	.word	index@(matmul_kernel)
        /*0020*/ 	.word	0x00000000
.L_5:


//--------------------- .nv.info.matmul_kernel    --------------------------
	.section	.nv.info.matmul_kernel,"",@"SHT_CUDA_INFO"
	.sectionflags	@""
	.align	4


	//----- nvinfo : EIATTR_CUDA_API_VERSION
	.align		4
        /*0000*/ 	.byte	0x04, 0x37
        /*0002*/ 	.short	(.L_7 - .L_6)
.L_6:
        /*0004*/ 	.word	0x00000080


	//----- nvinfo : EIATTR_SW2861232_WAR
	.align		4
.L_7:
        /*0008*/ 	.byte	0x01, 0x35
	.zero		2


	//----- nvinfo : EIATTR_PARAM_CBANK
	.align		4
        /*000c*/ 	.byte	0x04, 0x0a
        /*000e*/ 	.short	(.L_9 - .L_8)
	.align		4
.L_8:
        /*0010*/ 	.word	index@(.nv.constant0.matmul_kernel)
        /*0014*/ 	.short	0x0160
        /*0016*/ 	.short	0x0038


	//----- nvinfo : EIATTR_CBANK_PARAM_SIZE
	.align		4
.L_9:
        /*0018*/ 	.byte	0x03, 0x19
        /*001a*/ 	.short	0x0038


	//----- nvinfo : EIATTR_KPARAM_INFO
	.align		4
        /*001c*/ 	.byte	0x04, 0x17
        /*001e*/ 	.short	(.L_11 - .L_10)
.L_10:
        /*0020*/ 	.word	0x00000000
        /*0024*/ 	.short	0x0008
        /*0026*/ 	.short	0x0030
        /*0028*/ 	.byte	0x00, 0xf4, 0x21, 0x00


	//----- nvinfo : EIATTR_KPARAM_INFO
	.align		4
.L_11:
        /*002c*/ 	.byte	0x04, 0x17
        /*002e*/ 	.short	(.L_13 - .L_12)
.L_12:
        /*0030*/ 	.word	0x00000000
        /*0034*/ 	.short	0x0007
        /*0036*/ 	.short	0x0028
        /*0038*/ 	.byte	0x00, 0xf0, 0x11, 0x00


	//----- nvinfo : EIATTR_KPARAM_INFO
	.align		4
.L_13:
        /*003c*/ 	.byte	0x04, 0x17
        /*003e*/ 	.short	(.L_15 - .L_14)
.L_14:
        /*0040*/ 	.word	0x00000000
        /*0044*/ 	.short	0x0006
        /*0046*/ 	.short	0x0024
        /*0048*/ 	.byte	0x00, 0xf0, 0x11, 0x00


	//----- nvinfo : EIATTR_KPARAM_INFO
	.align		4
.L_15:
        /*004c*/ 	.byte	0x04, 0x17
        /*004e*/ 	.short	(.L_17 - .L_16)
.L_16:
        /*0050*/ 	.word	0x00000000
        /*0054*/ 	.short	0x0005
        /*0056*/ 	.short	0x0020
        /*0058*/ 	.byte	0x00, 0xf0, 0x11, 0x00


	//----- nvinfo : EIATTR_KPARAM_INFO
	.align		4
.L_17:
        /*005c*/ 	.byte	0x04, 0x17
        /*005e*/ 	.short	(.L_19 - .L_18)
.L_18:
        /*0060*/ 	.word	0x00000000
        /*0064*/ 	.short	0x0004
        /*0066*/ 	.short	0x001c
        /*0068*/ 	.byte	0x00, 0xf0, 0x11, 0x00


	//----- nvinfo : EIATTR_KPARAM_INFO
	.align		4
.L_19:
        /*006c*/ 	.byte	0x04, 0x17
        /*006e*/ 	.short	(.L_21 - .L_20)
.L_20:
        /*0070*/ 	.word	0x00000000
        /*0074*/ 	.short	0x0003
        /*0076*/ 	.short	0x0018
        /*0078*/ 	.byte	0x00, 0xf0, 0x11, 0x00


	//----- nvinfo : EIATTR_KPARAM_INFO
	.align		4
.L_21:
        /*007c*/ 	.byte	0x04, 0x17
        /*007e*/ 	.short	(.L_23 - .L_22)
.L_22:
        /*0080*/ 	.word	0x00000000
        /*0084*/ 	.short	0x0002
        /*0086*/ 	.short	0x0010
        /*0088*/ 	.byte	0x00, 0xf4, 0x21, 0x00


	//----- nvinfo : EIATTR_KPARAM_INFO
	.align		4
.L_23:
        /*008c*/ 	.byte	0x04, 0x17
        /*008e*/ 	.short	(.L_25 - .L_24)
.L_24:
        /*0090*/ 	.word	0x00000000
        /*0094*/ 	.short	0x0001
        /*0096*/ 	.short	0x0008
        /*0098*/ 	.byte	0x00, 0xf4, 0x21, 0x00


	//----- nvinfo : EIATTR_KPARAM_INFO
	.align		4
.L_25:
        /*009c*/ 	.byte	0x04, 0x17
        /*009e*/ 	.short	(.L_27 - .L_26)
.L_26:
        /*00a0*/ 	.word	0x00000000
        /*00a4*/ 	.short	0x0000
        /*00a6*/ 	.short	0x0000
        /*00a8*/ 	.byte	0x00, 0xf4, 0x21, 0x00


	//----- nvinfo : EIATTR_MAXREG_COUNT
	.align		4
.L_27:
        /*00ac*/ 	.byte	0x03, 0x1b
        /*00ae*/ 	.short	0x00ff


	//----- nvinfo : EIATTR_EXIT_INSTR_OFFSETS
	.align		4
        /*00b0*/ 	.byte	0x04, 0x1c
        /*00b2*/ 	.short	(.L_29 - .L_28)


	//   ....[0]....
.L_28:
        /*00b4*/ 	.word	0x000033b0


	//   ....[1]....
        /*00b8*/ 	.word	0x00003420


	//----- nvinfo : EIATTR_REQNTID
	.align		4
.L_29:
        /*00bc*/ 	.byte	0x04, 0x10
        /*00be*/ 	.short	(.L_31 - .L_30)
.L_30:
        /*00c0*/ 	.word	0x00000080
        /*00c4*/ 	.word	0x00000001
        /*00c8*/ 	.word	0x00000001
.L_31:


//--------------------- .nv.callgraph             --------------------------
	.section	.nv.callgraph,"",@"SHT_CUDA_CALLGRAPH"
	.align	4
	.sectionentsize	8
	.align		4
        /*0000*/ 	.word	0x00000000
	.align		4
        /*0004*/ 	.word	0xffffffff
	.align		4
        /*0008*/ 	.word	0x00000000
	.align		4
        /*000c*/ 	.word	0xfffffffe
	.align		4
        /*0010*/ 	.word	0x00000000
	.align		4
        /*0014*/ 	.word	0xfffffffd
	.align		4
        /*0018*/ 	.word	0x00000000
	.align		4
        /*001c*/ 	.word	0xfffffffc


//--------------------- .nv.rel.action            --------------------------
	.section	.nv.rel.action,"",@"SHT_CUDA_RELOCINFO"
	.align	8
	.sectionentsize	8
        /*0000*/ 	.byte	0x73, 0x00, 0x00, 0x00, 0x00, 0x00, 0x00, 0x00, 0x00, 0x00, 0x00, 0x11, 0x25, 0x00, 0x05, 0x36


//--------------------- .nv.constant0.matmul_kernel --------------------------
	.section	.nv.constant0.matmul_kernel,"a",@progbits
	.sectionflags	@""
	.align	4
.nv.constant0.matmul_kernel:
	.zero		408


//--------------------- .text.matmul_kernel       --------------------------
	.section	.text.matmul_kernel,"ax",@progbits
	.sectionflags	@"SHF_BARRIERS=1"
	.sectioninfo	@"SHI_REGISTERS=234"
	.align	128
        .global         matmul_kernel
        .type           matmul_kernel,@function
        .size           matmul_kernel,(.L_x_4 - matmul_kernel)
        .other          matmul_kernel,@"STO_CUDA_ENTRY STV_DEFAULT"
matmul_kernel:
.text.matmul_kernel:
[----:B------:R-:W-:Y:S02]  /*0000*/  IMAD.MOV.U32 R1, RZ, RZ, c[0x0][0x28] ;  /* 0x00000a00ff017624 */ /* 0x000fe400078e00ff */
[----:B------:R-:W-:Y:S01]  /*0010*/  IMAD.MOV.U32 R0, RZ, RZ, c[0x0][0x178] ;  /* 0x00005e00ff007624 */ /* 0x000fe200078e00ff */
[----:B------:R-:W1:Y:S01]  /*0020*/  S2R R4, SR_CTAID.X ;  /* 0x0000000000047919 */ /* 0x000e620000002500 */
[----:B------:R-:W-:Y:S01]  /*0030*/  IMAD.MOV.U32 R192, RZ, RZ, -0x8 ;  /* 0xfffffff8ffc07424 */ /* 0x000fe200078e00ff */
[----:B------:R-:W-:Y:S01]  /*0040*/  ULDC UR5, c[0x0][0x17c] ;  /* 0x00005f0000057ab9 */ /* 0x000fe20000000800 */
[----:B------:R-:W-:Y:S01]  /*0050*/  IMAD.MOV.U32 R14, RZ, RZ, 0x1f ;  /* 0x0000001fff0e7424 */ /* 0x000fe200078e00ff */
[----:B------:R-:W-:Y:S01]  /*0060*/  IADD3 R0, R0, 0x7f, RZ ;  /* 0x0000007f00007810 */ /* 0x000fe20007ffe0ff */
[----:B------:R-:W2:Y:S01]  /*0070*/  S2R R200, SR_TID.X ;  /* 0x0000000000c87919 */ /* 0x000ea20000002100 */
[----:B------:R-:W-:Y:S01]  /*0080*/  IMAD.MOV.U32 R194, RZ, RZ, 0x2 ;  /* 0x00000002ffc27424 */ /* 0x000fe200078e00ff */
[----:B------:R-:W-:Y:S01]  /*0090*/  UIADD3 UR4, UR5, -0x20, URZ ;  /* 0xffffffe005047890 */ /* 0x000fe2000fffe03f */
[----:B------:R-:W-:Y:S01]  /*00a0*/  SHF.R.S32.HI R3, RZ, 0x1f, R0 ;  /* 0x0000001fff037819 */ /* 0x000fe20000011400 */
[----:B------:R-:W-:Y:S01]  /*00b0*/  IMAD.MOV.U32 R223, RZ, RZ, c[0x0][0x184] ;  /* 0x00006100ffdf7624 */ /* 0x000fe200078e00ff */
[----:B------:R-:W-:Y:S01]  /*00c0*/  IADD3 R14, R14, c[0x0][0x17c], RZ ;  /* 0x00005f000e0e7a10 */ /* 0x000fe20007ffe0ff */
[----:B------:R-:W-:Y:S01]  /*00d0*/  UIADD3 UR6, UR5, -0x40, URZ ;  /* 0xffffffc005067890 */ /* 0x000fe2000fffe03f */
[----:B------:R-:W-:Y:S01]  /*00e0*/  LEA.HI R3, R3, R0, RZ, 0x7 ;  /* 0x0000000003037211 */ /* 0x000fe200078f38ff */
[----:B------:R-:W-:-:S03]  /*00f0*/  ULDC.64 UR8, c[0x0][0x118] ;  /* 0x0000460000087ab9 */ /* 0x000fc60000000a00 */
[----:B------:R-:W-:-:S05]  /*0100*/  SHF.R.S32.HI R3, RZ, 0x7, R3 ;  /* 0x00000007ff037819 */ /* 0x000fca0000011403 */
[----:B------:R-:W-:Y:S01]  /*0110*/  IMAD.SHL.U32 R191, R3, 0x8, RZ ;  /* 0x0000000803bf7824 */ /* 0x000fe200078e00ff */
[----:B-1----:R-:W-:-:S04]  /*0120*/  IABS R8, R4 ;  /* 0x0000000400087213 */ /* 0x002fc80000000000 */
[-C--:B------:R-:W-:Y:S02]  /*0130*/  IABS R5, R191.reuse ;  /* 0x000000bf00057213 */ /* 0x080fe40000000000 */
[----:B------:R-:W-:Y:S01]  /*0140*/  IABS R9, R191 ;  /* 0x000000bf00097213 */ /* 0x000fe20000000000 */
[C---:B--2---:R-:W-:Y:S01]  /*0150*/  IMAD.SHL.U32 R228, R200.reuse, 0x8, RZ ;  /* 0x00000008c8e47824 */ /* 0x044fe200078e00ff */
[----:B------:R-:W1:Y:S01]  /*0160*/  I2F.RP R0, R5 ;  /* 0x0000000500007306 */ /* 0x000e620000209400 */
[----:B------:R-:W-:Y:S02]  /*0170*/  LOP3.LUT R215, R200, 0x40, RZ, 0xc0, !PT ;  /* 0x00000040c8d77812 */ /* 0x000fe400078ec0ff */
[----:B------:R-:W-:Y:S02]  /*0180*/  SHF.R.U32.HI R226, RZ, 0x4, R200 ;  /* 0x00000004ffe27819 */ /* 0x000fe400000116c8 */
[C---:B------:R-:W-:Y:S02]  /*0190*/  LOP3.LUT R189, R228.reuse, 0x78, RZ, 0xc0, !PT ;  /* 0x00000078e4bd7812 */ /* 0x040fe400078ec0ff */
[----:B------:R-:W-:-:S02]  /*01a0*/  LOP3.LUT R227, R228, 0x18, RZ, 0xc0, !PT ;  /* 0x00000018e4e37812 */ /* 0x000fc400078ec0ff */
[----:B------:R-:W-:Y:S02]  /*01b0*/  SGXT.U32 R226, R226, 0x3 ;  /* 0x00000003e2e2781a */ /* 0x000fe40000000000 */
[----:B------:R-:W-:Y:S02]  /*01c0*/  SHF.R.U32.HI R15, RZ, 0x1, R200 ;  /* 0x00000001ff0f7819 */ /* 0x000fe400000116c8 */
[C---:B------:R-:W-:Y:S02]  /*01d0*/  LOP3.LUT R224, R226.reuse, 0x10, RZ, 0xfc, !PT ;  /* 0x00000010e2e07812 */ /* 0x040fe400078efcff */
[----:B------:R-:W-:Y:S01]  /*01e0*/  LOP3.LUT R225, R226, 0x8, RZ, 0xfc, !PT ;  /* 0x00000008e2e17812 */ /* 0x000fe200078efcff */
[----:B-1----:R-:W1:Y:S01]  /*01f0*/  MUFU.RCP R0, R0 ;  /* 0x0000000000007308 */ /* 0x002e620000001000 */
[----:B------:R-:W-:Y:S02]  /*0200*/  ISETP.GE.AND P6, PT, R224, c[0x0][0x17c], PT ;  /* 0x00005f00e0007a0c */ /* 0x000fe40003fc6270 */
[----:B------:R-:W-:-:S02]  /*0210*/  LOP3.LUT R222, R226, 0x18, RZ, 0xfc, !PT ;  /* 0x00000018e2de7812 */ /* 0x000fc400078efcff */
[----:B------:R-:W-:Y:S02]  /*0220*/  ISETP.GE.AND P4, PT, R225, c[0x0][0x17c], PT ;  /* 0x00005f00e1007a0c */ /* 0x000fe40003f86270 */
[----:B------:R-:W-:Y:S02]  /*0230*/  LOP3.LUT R219, R15, 0x38, RZ, 0xc0, !PT ;  /* 0x000000380fdb7812 */ /* 0x000fe400078ec0ff */
[----:B------:R-:W-:-:S04]  /*0240*/  SHF.R.U32.HI R221, RZ, 0x2, R200 ;  /* 0x00000002ffdd7819 */ /* 0x000fc800000116c8 */
[----:B------:R-:W-:Y:S02]  /*0250*/  LOP3.LUT R221, R221, 0x8, RZ, 0xc0, !PT ;  /* 0x00000008dddd7812 */ /* 0x000fe400078ec0ff */
[----:B-1----:R-:W-:Y:S01]  /*0260*/  IADD3 R2, R0, 0xffffffe, RZ ;  /* 0x0ffffffe00027810 */ /* 0x002fe20007ffe0ff */
[----:B------:R-:W-:Y:S01]  /*0270*/  IMAD.MOV R0, RZ, RZ, -R9 ;  /* 0x000000ffff007224 */ /* 0x000fe200078e0a09 */
[----:B------:R-:W-:Y:S02]  /*0280*/  IABS R9, c[0x0][0x178] ;  /* 0x00005e0000097a13 */ /* 0x000fe40000000000 */
[----:B------:R1:W2:Y:S02]  /*0290*/  F2I.FTZ.U32.TRUNC.NTZ R3, R2 ;  /* 0x0000000200037305 */ /* 0x0002a4000021f000 */
[----:B-1----:R-:W-:Y:S02]  /*02a0*/  IMAD.MOV.U32 R2, RZ, RZ, RZ ;  /* 0x000000ffff027224 */ /* 0x002fe400078e00ff */
[----:B--2---:R-:W-:-:S04]  /*02b0*/  IMAD.MOV R6, RZ, RZ, -R3 ;  /* 0x000000ffff067224 */ /* 0x004fc800078e0a03 */
[----:B------:R-:W-:Y:S02]  /*02c0*/  IMAD R7, R6, R5, RZ ;  /* 0x0000000506077224 */ /* 0x000fe400078e02ff */
[----:B------:R-:W-:Y:S02]  /*02d0*/  IMAD.MOV.U32 R6, RZ, RZ, R8 ;  /* 0x000000ffff067224 */ /* 0x000fe400078e0008 */
[----:B------:R-:W-:-:S06]  /*02e0*/  IMAD.HI.U32 R3, R3, R7, R2 ;  /* 0x0000000703037227 */ /* 0x000fcc00078e0002 */
[----:B------:R-:W-:-:S04]  /*02f0*/  IMAD.HI.U32 R193, R3, R6, RZ ;  /* 0x0000000603c17227 */ /* 0x000fc800078e00ff */
[----:B------:R-:W-:-:S05]  /*0300*/  IMAD R0, R193, R0, R6 ;  /* 0x00000000c1007224 */ /* 0x000fca00078e0206 */
[----:B------:R-:W-:-:S13]  /*0310*/  ISETP.GT.U32.AND P1, PT, R5, R0, PT ;  /* 0x000000000500720c */ /* 0x000fda0003f24070 */
[----:B------:R-:W-:Y:S01]  /*0320*/  @!P1 IMAD.IADD R0, R0, 0x1, -R5 ;  /* 0x0000000100009824 */ /* 0x000fe200078e0a05 */
[----:B------:R-:W-:Y:S02]  /*0330*/  @!P1 IADD3 R193, R193, 0x1, RZ ;  /* 0x00000001c1c19810 */ /* 0x000fe40007ffe0ff */
[----:B------:R-:W-:Y:S02]  /*0340*/  ISETP.NE.AND P1, PT, R191, RZ, PT ;  /* 0x000000ffbf00720c */ /* 0x000fe40003f25270 */
[----:B------:R-:W-:Y:S02]  /*0350*/  ISETP.GE.U32.AND P0, PT, R0, R5, PT ;  /* 0x000000050000720c */ /* 0x000fe40003f06070 */
[----:B------:R-:W-:-:S04]  /*0360*/  LOP3.LUT R0, R4, R191, RZ, 0x3c, !PT ;  /* 0x000000bf04007212 */ /* 0x000fc800078e3cff */
[----:B------:R-:W-:-:S07]  /*0370*/  ISETP.GE.AND P2, PT, R0, RZ, PT ;  /* 0x000000ff0000720c */ /* 0x000fce0003f46270 */
[----:B------:R-:W-:-:S06]  /*0380*/  @P0 IADD3 R193, R193, 0x1, RZ ;  /* 0x00000001c1c10810 */ /* 0x000fcc0007ffe0ff */
[----:B------:R-:W-:Y:S01]  /*0390*/  @!P2 IMAD.MOV R193, RZ, RZ, -R193 ;  /* 0x000000ffffc1a224 */ /* 0x000fe200078e0ac1 */
[----:B------:R-:W-:-:S05]  /*03a0*/  @!P1 LOP3.LUT R193, RZ, R191, RZ, 0x33, !PT ;  /* 0x000000bfffc19212 */ /* 0x000fca00078e33ff */
[----:B------:R-:W-:Y:S02]  /*03b0*/  IMAD R192, R193, R192, 0x1 ;  /* 0x00000001c1c07424 */ /* 0x000fe400078e02c0 */
[----:B------:R-:W-:-:S03]  /*03c0*/  IMAD.MOV R5, RZ, RZ, -R193 ;  /* 0x000000ffff057224 */ /* 0x000fc600078e0ac1 */
[----:B------:R-:W-:Y:S01]  /*03d0*/  IMNMX R192, R192, 0x8, PT ;  /* 0x00000008c0c07817 */ /* 0x000fe20003800200 */
[----:B------:R-:W-:-:S03]  /*03e0*/  IMAD R191, R191, R5, R4 ;  /* 0x00000005bfbf7224 */ /* 0x000fc600078e0204 */
[-C--:B------:R-:W-:Y:S02]  /*03f0*/  IABS R7, R192.reuse ;  /* 0x000000c000077213 */ /* 0x080fe40000000000 */
[----:B------:R-:W-:Y:S02]  /*0400*/  IABS R4, R192 ;  /* 0x000000c000047213 */ /* 0x000fe40000000000 */
[----:B------:R-:W1:Y:S08]  /*0410*/  I2F.RP R0, R7 ;  /* 0x0000000700007306 */ /* 0x000e700000209400 */
[----:B-1----:R-:W1:Y:S02]  /*0420*/  MUFU.RCP R0, R0 ;  /* 0x0000000000007308 */ /* 0x002e640000001000 */
[----:B-1----:R-:W-:-:S02]  /*0430*/  IADD3 R2, R0, 0xffffffe, RZ ;  /* 0x0ffffffe00027810 */ /* 0x002fc40007ffe0ff */
[----:B------:R-:W-:-:S04]  /*0440*/  IABS R0, R191 ;  /* 0x000000bf00007213 */ /* 0x000fc80000000000 */
[----:B------:R1:W2:Y:S02]  /*0450*/  F2I.FTZ.U32.TRUNC.NTZ R3, R2 ;  /* 0x0000000200037305 */ /* 0x0002a4000021f000 */
[----:B-1----:R-:W-:Y:S02]  /*0460*/  IMAD.MOV.U32 R2, RZ, RZ, RZ ;  /* 0x000000ffff027224 */ /* 0x002fe400078e00ff */
[----:B--2---:R-:W-:-:S04]  /*0470*/  IMAD.MOV R6, RZ, RZ, -R3 ;  /* 0x000000ffff067224 */ /* 0x004fc800078e0a03 */
[----:B------:R-:W-:-:S04]  /*0480*/  IMAD R5, R6, R7, RZ ;  /* 0x0000000706057224 */ /* 0x000fc800078e02ff */
[----:B------:R-:W-:-:S04]  /*0490*/  IMAD.HI.U32 R3, R3, R5, R2 ;  /* 0x0000000503037227 */ /* 0x000fc800078e0002 */
[----:B------:R-:W-:Y:S02]  /*04a0*/  IMAD.MOV R5, RZ, RZ, -R4 ;  /* 0x000000ffff057224 */ /* 0x000fe400078e0a04 */
[----:B------:R-:W1:Y:S01]  /*04b0*/  I2F.RP R4, R9 ;  /* 0x0000000900047306 */ /* 0x000e620000209400 */
[----:B------:R-:W-:-:S04]  /*04c0*/  IMAD.HI.U32 R190, R3, R0, RZ ;  /* 0x0000000003be7227 */ /* 0x000fc800078e00ff */
[----:B------:R-:W-:-:S05]  /*04d0*/  IMAD R0, R190, R5, R0 ;  /* 0x00000005be007224 */ /* 0x000fca00078e0200 */
[----:B------:R-:W-:Y:S01]  /*04e0*/  ISETP.GT.U32.AND P1, PT, R7, R0, PT ;  /* 0x000000000700720c */ /* 0x000fe20003f24070 */
[----:B-1----:R-:W1:-:S12]  /*04f0*/  MUFU.RCP R4, R4 ;  /* 0x0000000400047308 */ /* 0x002e580000001000 */
[----:B------:R-:W-:Y:S01]  /*0500*/  @!P1 IMAD.IADD R0, R0, 0x1, -R7 ;  /* 0x0000000100009824 */ /* 0x000fe200078e0a07 */
[----:B------:R-:W-:Y:S02]  /*0510*/  @!P1 IADD3 R190, R190, 0x1, RZ ;  /* 0x00000001bebe9810 */ /* 0x000fe40007ffe0ff */
[----:B------:R-:W-:Y:S02]  /*0520*/  ISETP.NE.AND P1, PT, R192, RZ, PT ;  /* 0x000000ffc000720c */ /* 0x000fe40003f25270 */
[----:B------:R-:W-:Y:S02]  /*0530*/  ISETP.GE.U32.AND P0, PT, R0, R7, PT ;  /* 0x000000070000720c */ /* 0x000fe40003f06070 */
[----:B------:R-:W-:Y:S02]  /*0540*/  LOP3.LUT R0, R191, R192, RZ, 0x3c, !PT ;  /* 0x000000c0bf007212 */ /* 0x000fe400078e3cff */
[----:B-1----:R-:W-:Y:S02]  /*0550*/  IADD3 R2, R4, 0xffffffe, RZ ;  /* 0x0ffffffe04027810 */ /* 0x002fe40007ffe0ff */
[----:B------:R-:W-:-:S02]  /*0560*/  ISETP.GE.AND P2, PT, R0, RZ, PT ;  /* 0x000000ff0000720c */ /* 0x000fc40003f46270 */
[----:B------:R1:W2:Y:S05]  /*0570*/  F2I.FTZ.U32.TRUNC.NTZ R3, R2 ;  /* 0x0000000200037305 */ /* 0x0002aa000021f000 */
[----:B------:R-:W-:Y:S02]  /*0580*/  @P0 IADD3 R190, R190, 0x1, RZ ;  /* 0x00000001bebe0810 */ /* 0x000fe40007ffe0ff */
[----:B------:R-:W-:Y:S01]  /*0590*/  ISETP.GT.AND P0, PT, R14, 0x1f, PT ;  /* 0x0000001f0e00780c */ /* 0x000fe20003f04270 */
[----:B-1----:R-:W-:-:S03]  /*05a0*/  IMAD.MOV.U32 R2, RZ, RZ, RZ ;  /* 0x000000ffff027224 */ /* 0x002fc600078e00ff */
[----:B------:R-:W-:Y:S01]  /*05b0*/  @!P2 IMAD.MOV R190, RZ, RZ, -R190 ;  /* 0x000000ffffbea224 */ /* 0x000fe200078e0abe */
[----:B------:R-:W-:Y:S02]  /*05c0*/  @!P1 LOP3.LUT R190, RZ, R192, RZ, 0x33, !PT ;  /* 0x000000c0ffbe9212 */ /* 0x000fe400078e33ff */
[----:B------:R-:W-:Y:S01]  /*05d0*/  ISETP.GE.AND P2, PT, R227, c[0x0][0x17c], PT ;  /* 0x00005f00e3007a0c */ /* 0x000fe20003f46270 */
[----:B--2---:R-:W-:Y:S01]  /*05e0*/  IMAD.MOV R0, RZ, RZ, -R3 ;  /* 0x000000ffff007224 */ /* 0x004fe200078e0a03 */
[----:B------:R-:W-:Y:S01]  /*05f0*/  SEL R4, RZ, 0x10, !P0 ;  /* 0x00000010ff047807 */ /* 0x000fe20004000000 */
[----:B------:R-:W-:Y:S02]  /*0600*/  IMAD R189, R190, 0x80, R189 ;  /* 0x00000080bebd7824 */ /* 0x000fe400078e02bd */
[----:B------:R-:W-:-:S03]  /*0610*/  IMAD R5, R0, R9, RZ ;  /* 0x0000000900057224 */ /* 0x000fc600078e02ff */
[----:B------:R-:W-:Y:S01]  /*0620*/  IABS R0, R189 ;  /* 0x000000bd00007213 */ /* 0x000fe20000000000 */
[----:B------:R-:W-:Y:S01]  /*0630*/  IMAD.HI.U32 R2, R3, R5, R2 ;  /* 0x0000000503027227 */ /* 0x000fe200078e0002 */
[----:B------:R-:W-:Y:S02]  /*0640*/  SHF.R.U32.HI R3, RZ, 0x2, R215 ;  /* 0x00000002ff037819 */ /* 0x000fe400000116d7 */
[----:B------:R-:W-:Y:S02]  /*0650*/  SEL R5, R4, RZ, !P2 ;  /* 0x000000ff04057207 */ /* 0x000fe40005000000 */
[----:B------:R-:W-:Y:S01]  /*0660*/  ISETP.GE.AND P2, PT, R226, c[0x0][0x17c], PT ;  /* 0x00005f00e2007a0c */ /* 0x000fe20003f46270 */
[----:B------:R-:W-:Y:S01]  /*0670*/  IMAD.HI.U32 R2, R2, R0, RZ ;  /* 0x0000000002027227 */ /* 0x000fe200078e00ff */
[----:B------:R-:W-:-:S03]  /*0680*/  ISETP.GE.AND P5, PT, R189, RZ, PT ;  /* 0x000000ffbd00720c */ /* 0x000fc60003fa6270 */
[----:B------:R-:W-:-:S04]  /*0690*/  IMAD.MOV R2, RZ, RZ, -R2 ;  /* 0x000000ffff027224 */ /* 0x000fc800078e0a02 */
[----:B------:R-:W-:Y:S01]  /*06a0*/  IMAD R0, R9, R2, R0 ;  /* 0x0000000209007224 */ /* 0x000fe200078e0200 */
[----:B------:R-:W-:-:S04]  /*06b0*/  SHF.R.U32.HI R2, RZ, 0x2, R200 ;  /* 0x00000002ff027819 */ /* 0x000fc800000116c8 */
[----:B------:R-:W-:Y:S02]  /*06c0*/  ISETP.GT.U32.AND P1, PT, R9, R0, PT ;  /* 0x000000000900720c */ /* 0x000fe40003f24070 */
[----:B------:R-:W-:-:S04]  /*06d0*/  SGXT.U32 R2, R2, 0x4 ;  /* 0x000000040202781a */ /* 0x000fc80000000000 */
[----:B------:R-:W-:Y:S02]  /*06e0*/  LOP3.LUT R3, R2, R3, RZ, 0xfc, !PT ;  /* 0x0000000302037212 */ /* 0x000fe400078efcff */
[----:B------:R-:W-:-:S05]  /*06f0*/  LOP3.LUT R2, R228, 0x18, R200, 0x48, !PT ;  /* 0x00000018e4027812 */ /* 0x000fca00078e48c8 */
[----:B------:R-:W-:Y:S01]  /*0700*/  @!P1 IMAD.IADD R0, R0, 0x1, -R9 ;  /* 0x0000000100009824 */ /* 0x000fe200078e0a09 */
[----:B------:R-:W-:Y:S01]  /*0710*/  ISETP.NE.U32.AND P1, PT, R5, RZ, PT ;  /* 0x000000ff0500720c */ /* 0x000fe20003f25070 */
[----:B------:R-:W-:Y:S01]  /*0720*/  IMAD R220, R3, 0x20, R2 ;  /* 0x0000002003dc7824 */ /* 0x000fe200078e0202 */
[C---:B------:R-:W-:Y:S02]  /*0730*/  SEL R2, R4.reuse, RZ, !P2 ;  /* 0x000000ff04027207 */ /* 0x040fe40005000000 */
[----:B------:R-:W-:Y:S01]  /*0740*/  SEL R3, R4, RZ, !P6 ;  /* 0x000000ff04037207 */ /* 0x000fe20007000000 */
[----:B------:R-:W-:Y:S01]  /*0750*/  IMAD.SHL.U32 R220, R220, 0x2, RZ ;  /* 0x00000002dcdc7824 */ /* 0x000fe200078e00ff */
[----:B------:R-:W-:Y:S02]  /*0760*/  ISETP.GT.U32.AND P3, PT, R9, R0, PT ;  /* 0x000000000900720c */ /* 0x000fe40003f64070 */
[----:B------:R-:W-:Y:S02]  /*0770*/  ISETP.GE.AND P6, PT, R222, c[0x0][0x17c], PT ;  /* 0x00005f00de007a0c */ /* 0x000fe40003fc6270 */
[----:B------:R-:W-:-:S02]  /*0780*/  ISETP.NE.U32.AND P2, PT, R2, RZ, PT ;  /* 0x000000ff0200720c */ /* 0x000fc40003f45070 */
[C---:B------:R-:W-:Y:S02]  /*0790*/  SEL R2, R4.reuse, RZ, !P4 ;  /* 0x000000ff04027207 */ /* 0x040fe40006000000 */
[----:B------:R-:W-:Y:S02]  /*07a0*/  SEL R4, R4, RZ, !P6 ;  /* 0x000000ff04047207 */ /* 0x000fe40007000000 */
[----:B------:R-:W-:Y:S02]  /*07b0*/  ISETP.NE.AND P6, PT, RZ, c[0x0][0x178], PT ;  /* 0x00005e00ff007a0c */ /* 0x000fe40003fc5270 */
[----:B------:R-:W-:Y:S01]  /*07c0*/  LOP3.LUT R5, R219, 0x78, R228, 0x78, !PT ;  /* 0x00000078db057812 */ /* 0x000fe200078e78e4 */
[----:B------:R-:W-:Y:S01]  /*07d0*/  @!P3 IMAD.IADD R0, R0, 0x1, -R9 ;  /* 0x000000010000b824 */ /* 0x000fe200078e0a09 */
[----:B------:R-:W-:Y:S02]  /*07e0*/  ISETP.NE.U32.AND P3, PT, R2, RZ, PT ;  /* 0x000000ff0200720c */ /* 0x000fe40003f65070 */
[----:B------:R-:W-:Y:S01]  /*07f0*/  ISETP.NE.U32.AND P4, PT, R3, RZ, PT ;  /* 0x000000ff0300720c */ /* 0x000fe20003f85070 */
[----:B------:R-:W-:Y:S01]  /*0800*/  @!P5 IMAD.MOV R0, RZ, RZ, -R0 ;  /* 0x000000ffff00d224 */ /* 0x000fe200078e0a00 */
[----:B------:R-:W-:Y:S01]  /*0810*/  ISETP.NE.U32.AND P5, PT, R4, RZ, PT ;  /* 0x000000ff0400720c */ /* 0x000fe20003fa5070 */
[----:B------:R-:W-:-:S04]  /*0820*/  IMAD.WIDE.U32 R2, R227, R194, c[0x0][0x160] ;  /* 0x00005800e3027625 */ /* 0x000fc800078e00c2 */
[----:B------:R-:W-:Y:S01]  /*0830*/  @!P6 LOP3.LUT R0, RZ, c[0x0][0x178], RZ, 0x33, !PT ;  /* 0x00005e00ff00ea12 */ /* 0x000fe200078e33ff */
[C---:B------:R-:W-:Y:S01]  /*0840*/  IMAD R5, R226.reuse, 0x80, R5 ;  /* 0x00000080e2057824 */ /* 0x040fe200078e0205 */
[----:B------:R-:W-:Y:S01]  /*0850*/  ISETP.GE.AND P6, PT, R227, UR4, PT ;  /* 0x00000004e3007c0c */ /* 0x000fe2000bfc6270 */
[----:B------:R1:W-:Y:S02]  /*0860*/  LDGSTS.E.BYPASS.128 [R220], [R2.64], P1 ;  /* 0x0000000002dc7fae */ /* 0x0003e40008901c48 */
[----:B------:R-:W-:Y:S01]  /*0870*/  IMAD R17, R226, c[0x0][0x184], R0 ;  /* 0x00006100e2117a24 */ /* 0x000fe200078e0200 */
[----:B------:R-:W-:Y:S01]  /*0880*/  SEL R0, RZ, 0x10, P6 ;  /* 0x00000010ff007807 */ /* 0x000fe20003000000 */
[----:B------:R-:W-:Y:S01]  /*0890*/  IMAD.SHL.U32 R218, R5, 0x2, RZ ;  /* 0x0000000205da7824 */ /* 0x000fe200078e00ff */
[----:B------:R1:W-:Y:S01]  /*08a0*/  LDGSTS.E.BYPASS.128 [R220+0x800], [R2.64], P1 ;  /* 0x0080000002dc7fae */ /* 0x0003e20008901c48 */
[----:B------:R-:W-:Y:S01]  /*08b0*/  IMAD R19, R223, 0x8, R17 ;  /* 0x00000008df137824 */ /* 0x000fe200078e0211 */
[----:B------:R-:W-:Y:S01]  /*08c0*/  ISETP.GE.AND P6, PT, R227, UR6, PT ;  /* 0x00000006e3007c0c */ /* 0x000fe2000bfc6270 */
[-C--:B------:R-:W-:Y:S01]  /*08d0*/  IMAD.WIDE R4, R17, R194.reuse, c[0x0][0x168] ;  /* 0x00005a0011047625 */ /* 0x080fe200078e02c2 */
[----:B------:R1:W-:Y:S02]  /*08e0*/  LDGSTS.E.BYPASS.128 [R220+0x1000], [R2.64], P1 ;  /* 0x0100000002dc7fae */ /* 0x0003e40008901c48 */
[----:B------:R-:W-:Y:S01]  /*08f0*/  SEL R10, RZ, 0x10, P6 ;  /* 0x00000010ff0a7807 */ /* 0x000fe20003000000 */
[----:B------:R-:W-:Y:S01]  /*0900*/  IMAD.WIDE R6, R19, R194, c[0x0][0x168] ;  /* 0x00005a0013067625 */ /* 0x000fe200078e02c2 */
[----:B------:R1:W-:Y:S01]  /*0910*/  LDGSTS.E.BYPASS.128 [R220+0x1800], [R2.64], P1 ;  /* 0x0180000002dc7fae */ /* 0x0003e20008901c48 */
[----:B------:R-:W-:-:S02]  /*0920*/  ISETP.GT.AND P1, PT, R14, 0x3f, PT ;  /* 0x0000003f0e00780c */ /* 0x000fc40003f24270 */
[C---:B------:R-:W-:Y:S01]  /*0930*/  IMAD R181, R223.reuse, 0x8, R19 ;  /* 0x00000008dfb57824 */ /* 0x040fe200078e0213 */
[----:B------:R-:W0:Y:S01]  /*0940*/  LDGDEPBAR ;  /* 0x00000000000079af */ /* 0x000e220000000000 */
[----:B------:R-:W-:Y:S02]  /*0950*/  SEL R0, R0, RZ, P1 ;  /* 0x000000ff00007207 */ /* 0x000fe40000800000 */
[----:B------:R-:W-:Y:S01]  /*0960*/  IMAD R183, R223, 0x8, R181 ;  /* 0x00000008dfb77824 */ /* 0x000fe200078e02b5 */
[----:B------:R2:W-:Y:S01]  /*0970*/  LDGSTS.E.BYPASS.128 [R218+0x6000], [R4.64], P2 ;  /* 0x0600000004da7fae */ /* 0x0005e20009101c48 */
[-C--:B------:R-:W-:Y:S01]  /*0980*/  IMAD.WIDE R8, R181, R194.reuse, c[0x0][0x168] ;  /* 0x00005a00b5087625 */ /* 0x080fe200078e02c2 */
[----:B------:R-:W-:Y:S02]  /*0990*/  ISETP.GE.AND P6, PT, R226, UR4, PT ;  /* 0x00000004e2007c0c */ /* 0x000fe4000bfc6270 */
[----:B------:R3:W-:Y:S01]  /*09a0*/  LDGSTS.E.BYPASS.128 [R218+0x6800], [R6.64], P3 ;  /* 0x0680000006da7fae */ /* 0x0007e20009901c48 */
[----:B------:R-:W-:Y:S01]  /*09b0*/  ISETP.GT.AND P3, PT, R14, 0x5f, PT ;  /* 0x0000005f0e00780c */ /* 0x000fe20003f64270 */
[----:B------:R-:W-:Y:S01]  /*09c0*/  IMAD.SHL.U32 R223, R223, 0x20, RZ ;  /* 0x00000020dfdf7824 */ /* 0x000fe200078e00ff */
[----:B------:R-:W-:Y:S01]  /*09d0*/  ISETP.NE.U32.AND P2, PT, R0, RZ, PT ;  /* 0x000000ff0000720c */ /* 0x000fe20003f45070 */
[----:B------:R4:W-:Y:S01]  /*09e0*/  LDGSTS.E.BYPASS.128 [R218+0x7000], [R8.64], P4 ;  /* 0x0700000008da7fae */ /* 0x0009e2000a101c48 */
[----:B------:R-:W-:Y:S01]  /*09f0*/  SEL R12, R10, RZ, P3 ;  /* 0x000000ff0a0c7207 */ /* 0x000fe20001800000 */
[----:B------:R-:W-:Y:S01]  /*0a00*/  IMAD.WIDE R10, R183, R194, c[0x0][0x168] ;  /* 0x00005a00b70a7625 */ /* 0x000fe200078e02c2 */
[----:B------:R-:W-:-:S02]  /*0a10*/  SEL R0, RZ, 0x10, P6 ;  /* 0x00000010ff007807 */ /* 0x000fc40003000000 */
[----:B------:R-:W-:Y:S01]  /*0a20*/  ISETP.GE.AND P6, PT, R225, UR4, PT ;  /* 0x00000004e1007c0c */ /* 0x000fe2000bfc6270 */
[C---:B--2---:R-:W-:Y:S01]  /*0a30*/  IMAD.WIDE R4, R223.reuse, 0x2, R4 ;  /* 0x00000002df047825 */ /* 0x044fe200078e0204 */
[----:B------:R2:W-:Y:S01]  /*0a40*/  LDGSTS.E.BYPASS.128 [R218+0x7800], [R10.64], P5 ;  /* 0x078000000ada7fae */ /* 0x0005e2000a901c48 */
[----:B------:R-:W-:Y:S02]  /*0a50*/  SEL R0, R0, RZ, P1 ;  /* 0x000000ff00007207 */ /* 0x000fe40000800000 */
[----:B------:R-:W-:Y:S01]  /*0a60*/  ISETP.NE.U32.AND P4, PT, R12, RZ, PT ;  /* 0x000000ff0c00720c */ /* 0x000fe20003f85070 */
[----:B------:R-:W0:Y:S04]  /*0a70*/  LDGDEPBAR ;  /* 0x00000000000079af */ /* 0x000e280000000000 */
[----:B------:R-:W-:Y:S01]  /*0a80*/  BAR.SYNC.DEFER_BLOCKING 0x0 ;  /* 0x0000000000007b1d */ /* 0x000fe20000010000 */
[----:B------:R-:W-:Y:S01]  /*0a90*/  ISETP.NE.U32.AND P5, PT, R0, RZ, PT ;  /* 0x000000ff0000720c */ /* 0x000fe20003fa5070 */
[----:B---3--:R-:W-:Y:S01]  /*0aa0*/  IMAD.WIDE R6, R223, 0x2, R6 ;  /* 0x00000002df067825 */ /* 0x008fe200078e0206 */
[----:B------:R-:W-:-:S02]  /*0ab0*/  SEL R12, RZ, 0x10, P6 ;  /* 0x00000010ff0c7807 */ /* 0x000fc40003000000 */
[----:B------:R-:W-:Y:S01]  /*0ac0*/  ISETP.GE.AND P6, PT, R224, UR4, PT ;  /* 0x00000004e0007c0c */ /* 0x000fe2000bfc6270 */
[C---:B----4-:R-:W-:Y:S01]  /*0ad0*/  IMAD.WIDE R8, R223.reuse, 0x2, R8 ;  /* 0x00000002df087825 */ /* 0x050fe200078e0208 */
[----:B------:R-:W-:Y:S02]  /*0ae0*/  SEL R12, R12, RZ, P1 ;  /* 0x000000ff0c0c7207 */ /* 0x000fe40000800000 */
[----:B------:R-:W-:Y:S01]  /*0af0*/  SEL R0, RZ, 0x10, P6 ;  /* 0x00000010ff007807 */ /* 0x000fe20003000000 */
[----:B--2---:R-:W-:Y:S01]  /*0b00*/  IMAD.WIDE R10, R223, 0x2, R10 ;  /* 0x00000002df0a7825 */ /* 0x004fe200078e020a */
[----:B------:R-:W-:Y:S02]  /*0b10*/  ISETP.NE.U32.AND P6, PT, R12, RZ, PT ;  /* 0x000000ff0c00720c */ /* 0x000fe40003fc5070 */
[----:B------:R-:W-:Y:S01]  /*0b20*/  SEL R0, R0, RZ, P1 ;  /* 0x000000ff00007207 */ /* 0x000fe20000800000 */
[----:B------:R-:W-:Y:S01]  /*0b30*/  @!PT LDS RZ, [RZ] ;  /* 0x00000000fffff984 */ /* 0x000fe20000000800 */
[----:B------:R-:W-:Y:S01]  /*0b40*/  @!PT LDS RZ, [RZ] ;  /* 0x00000000fffff984 */ /* 0x000fe20000000800 */
[----:B------:R-:W-:Y:S01]  /*0b50*/  @!PT LDS RZ, [RZ] ;  /* 0x00000000fffff984 */ /* 0x000fe20000000800 */
[----:B------:R1:W-:Y:S04]  /*0b60*/  LDGSTS.E.BYPASS.128 [R220+0x2000], [R2.64+0x40], P2 ;  /* 0x0200004002dc7fae */ /* 0x0003e80009101c48 */
[----:B------:R1:W-:Y:S04]  /*0b70*/  LDGSTS.E.BYPASS.128 [R220+0x2800], [R2.64+0x40], P2 ;  /* 0x0280004002dc7fae */ /* 0x0003e80009101c48 */
[----:B------:R1:W-:Y:S04]  /*0b80*/  LDGSTS.E.BYPASS.128 [R220+0x3000], [R2.64+0x40], P2 ;  /* 0x0300004002dc7fae */ /* 0x0003e80009101c48 */
[----:B------:R1:W-:Y:S01]  /*0b90*/  LDGSTS.E.BYPASS.128 [R220+0x3800], [R2.64+0x40], P2 ;  /* 0x0380004002dc7fae */ /* 0x0003e20009101c48 */
[----:B------:R-:W-:-:S03]  /*0ba0*/  ISETP.GE.AND P2, PT, R222, UR4, PT ;  /* 0x00000004de007c0c */ /* 0x000fc6000bf46270 */
[----:B------:R-:W0:Y:S01]  /*0bb0*/  LDGDEPBAR ;  /* 0x00000000000079af */ /* 0x000e220000000000 */
[----:B------:R-:W-:Y:S02]  /*0bc0*/  SEL R12, RZ, 0x10, P2 ;  /* 0x00000010ff0c7807 */ /* 0x000fe40001000000 */
[----:B------:R-:W-:Y:S01]  /*0bd0*/  ISETP.GE.AND P2, PT, R225, UR6, PT ;  /* 0x00000006e1007c0c */ /* 0x000fe2000bf46270 */
[----:B------:R2:W-:Y:S01]  /*0be0*/  LDGSTS.E.BYPASS.128 [R218+0x8000], [R4.64], P5 ;  /* 0x0800000004da7fae */ /* 0x0005e2000a901c48 */
[----:B------:R-:W-:Y:S02]  /*0bf0*/  ISETP.GE.AND P5, PT, R226, UR6, PT ;  /* 0x00000006e2007c0c */ /* 0x000fe4000bfa6270 */
[----:B------:R-:W-:Y:S01]  /*0c00*/  SEL R12, R12, RZ, P1 ;  /* 0x000000ff0c0c7207 */ /* 0x000fe20000800000 */
[----:B------:R3:W-:Y:S01]  /*0c10*/  LDGSTS.E.BYPASS.128 [R218+0x8800], [R6.64], P6 ;  /* 0x0880000006da7fae */ /* 0x0007e2000b101c48 */
[----:B------:R-:W-:Y:S02]  /*0c20*/  ISETP.NE.U32.AND P1, PT, R0, RZ, PT ;  /* 0x000000ff0000720c */ /* 0x000fe40003f25070 */
[----:B------:R-:W-:-:S02]  /*0c30*/  SEL R0, RZ, 0x10, P5 ;  /* 0x00000010ff007807 */ /* 0x000fc40002800000 */
[----:B------:R-:W-:Y:S02]  /*0c40*/  ISETP.GE.AND P5, PT, R224, UR6, PT ;  /* 0x00000006e0007c0c */ /* 0x000fe4000bfa6270 */
[----:B------:R-:W-:Y:S01]  /*0c50*/  SEL R13, RZ, 0x10, P2 ;  /* 0x00000010ff0d7807 */ /* 0x000fe20001000000 */
[C---:B--2---:R-:W-:Y:S01]  /*0c60*/  IMAD.WIDE R4, R223.reuse, 0x2, R4 ;  /* 0x00000002df047825 */ /* 0x044fe200078e0204 */
[----:B------:R-:W-:Y:S02]  /*0c70*/  SEL R16, RZ, 0x10, P5 ;  /* 0x00000010ff107807 */ /* 0x000fe40002800000 */
[----:B------:R-:W-:Y:S01]  /*0c80*/  ISETP.NE.U32.AND P5, PT, R12, RZ, PT ;  /* 0x000000ff0c00720c */ /* 0x000fe20003fa5070 */
[----:B---3--:R-:W-:Y:S01]  /*0c90*/  IMAD.WIDE R6, R223, 0x2, R6 ;  /* 0x00000002df067825 */ /* 0x008fe200078e0206 */
[----:B------:R-:W-:Y:S01]  /*0ca0*/  ISETP.GE.AND P2, PT, R222, UR6, PT ;  /* 0x00000006de007c0c */ /* 0x000fe2000bf46270 */
[----:B------:R2:W-:Y:S01]  /*0cb0*/  LDGSTS.E.BYPASS.128 [R218+0x9000], [R8.64], P1 ;  /* 0x0900000008da7fae */ /* 0x0005e20008901c48 */
[----:B------:R-:W-:-:S02]  /*0cc0*/  SEL R0, R0, RZ, P3 ;  /* 0x000000ff00007207 */ /* 0x000fc40001800000 */
[----:B------:R-:W-:Y:S02]  /*0cd0*/  SEL R12, RZ, 0x10, P2 ;  /* 0x00000010ff0c7807 */ /* 0x000fe40001000000 */
[----:B------:R-:W-:Y:S02]  /*0ce0*/  SEL R13, R13, RZ, P3 ;  /* 0x000000ff0d0d7207 */ /* 0x000fe40001800000 */
[----:B------:R-:W-:Y:S02]  /*0cf0*/  SEL R16, R16, RZ, P3 ;  /* 0x000000ff10107207 */ /* 0x000fe40001800000 */
[----:B------:R-:W-:Y:S01]  /*0d00*/  SEL R12, R12, RZ, P3 ;  /* 0x000000ff0c0c7207 */ /* 0x000fe20001800000 */
[----:B------:R1:W-:Y:S01]  /*0d10*/  LDGSTS.E.BYPASS.128 [R218+0x9800], [R10.64], P5 ;  /* 0x098000000ada7fae */ /* 0x0003e2000a901c48 */
[----:B------:R-:W-:Y:S01]  /*0d20*/  ISETP.NE.U32.AND P2, PT, R0, RZ, PT ;  /* 0x000000ff0000720c */ /* 0x000fe20003f45070 */
[----:B--2---:R-:W-:Y:S01]  /*0d30*/  IMAD.WIDE R8, R223, 0x2, R8 ;  /* 0x00000002df087825 */ /* 0x004fe200078e0208 */
[----:B------:R-:W-:Y:S01]  /*0d40*/  ISETP.NE.U32.AND P3, PT, R13, RZ, PT ;  /* 0x000000ff0d00720c */ /* 0x000fe20003f65070 */
[----:B------:R-:W0:Y:S04]  /*0d50*/  LDGDEPBAR ;  /* 0x00000000000079af */ /* 0x000e280000000000 */
[----:B------:R-:W-:Y:S01]  /*0d60*/  BAR.SYNC.DEFER_BLOCKING 0x0 ;  /* 0x0000000000007b1d */ /* 0x000fe20000010000 */
[----:B------:R-:W-:-:S02]  /*0d70*/  ISETP.NE.U32.AND P1, PT, R16, RZ, PT ;  /* 0x000000ff1000720c */ /* 0x000fc40003f25070 */
[----:B------:R-:W-:Y:S01]  /*0d80*/  ISETP.NE.U32.AND P6, PT, R12, RZ, PT ;  /* 0x000000ff0c00720c */ /* 0x000fe20003fc5070 */
[----:B------:R-:W-:Y:S02]  /*0d90*/  IMAD.WIDE R12, R223, 0x2, R10 ;  /* 0x00000002df0c7825 */ /* 0x000fe400078e020a */
[----:B------:R-:W-:Y:S01]  /*0da0*/  @!PT LDS RZ, [RZ] ;  /* 0x00000000fffff984 */ /* 0x000fe20000000800 */
[----:B------:R-:W-:Y:S01]  /*0db0*/  @!PT LDS RZ, [RZ] ;  /* 0x00000000fffff984 */ /* 0x000fe20000000800 */
[----:B------:R-:W-:Y:S01]  /*0dc0*/  @!PT LDS RZ, [RZ] ;  /* 0x00000000fffff984 */ /* 0x000fe20000000800 */
[----:B------:R1:W-:Y:S04]  /*0dd0*/  LDGSTS.E.BYPASS.128 [R220+0x4000], [R2.64+0x80], P4 ;  /* 0x0400008002dc7fae */ /* 0x0003e8000a101c48 */
[----:B------:R1:W-:Y:S04]  /*0de0*/  LDGSTS.E.BYPASS.128 [R220+0x4800], [R2.64+0x80], P4 ;  /* 0x0480008002dc7fae */ /* 0x0003e8000a101c48 */
[----:B------:R1:W-:Y:S04]  /*0df0*/  LDGSTS.E.BYPASS.128 [R220+0x5000], [R2.64+0x80], P4 ;  /* 0x0500008002dc7fae */ /* 0x0003e8000a101c48 */
[----:B------:R1:W-:Y:S04]  /*0e00*/  LDGSTS.E.BYPASS.128 [R220+0x5800], [R2.64+0x80], P4 ;  /* 0x0580008002dc7fae */ /* 0x0003e8000a101c48 */
[----:B------:R-:W0:Y:S04]  /*0e10*/  LDGDEPBAR ;  /* 0x00000000000079af */ /* 0x000e280000000000 */
[----:B------:R1:W-:Y:S04]  /*0e20*/  LDGSTS.E.BYPASS.128 [R218+0xa000], [R4.64], P2 ;  /* 0x0a00000004da7fae */ /* 0x0003e80009101c48 */
[----:B------:R1:W-:Y:S04]  /*0e30*/  LDGSTS.E.BYPASS.128 [R218+0xa800], [R6.64], P3 ;  /* 0x0a80000006da7fae */ /* 0x0003e80009901c48 */
[----:B------:R1:W-:Y:S04]  /*0e40*/  LDGSTS.E.BYPASS.128 [R218+0xb000], [R8.64], P1 ;  /* 0x0b00000008da7fae */ /* 0x0003e80008901c48 */
[----:B------:R1:W-:Y:S04]  /*0e50*/  LDGSTS.E.BYPASS.128 [R218+0xb800], [R12.64], P6 ;  /* 0x0b8000000cda7fae */ /* 0x0003e8000b101c48 */
[----:B------:R-:W0:Y:S01]  /*0e60*/  LDGDEPBAR ;  /* 0x00000000000079af */ /* 0x000e220000000000 */
[----:B------:R-:W-:Y:S05]  /*0e70*/  @P0 BRA `(.L_x_0) ;  /* 0x0000042000000947 */ /* 0x000fea0003800000 */
[----:B------:R-:W-:Y:S02]  /*0e80*/  IMAD.SHL.U32 R202, R200, 0x20, RZ ;  /* 0x00000020c8ca7824 */ /* 0x000fe400078e00ff */
[----:B------:R-:W-:-:S02]  /*0e90*/  IMAD.MOV.U32 R84, RZ, RZ, RZ ;  /* 0x000000ffff547224 */ /* 0x000fc400078e00ff */
[----:B------:R-:W-:Y:S02]  /*0ea0*/  IMAD.MOV.U32 R86, RZ, RZ, RZ ;  /* 0x000000ffff567224 */ /* 0x000fe400078e00ff */
[----:B------:R-:W-:Y:S02]  /*0eb0*/  IMAD.MOV.U32 R36, RZ, RZ, RZ ;  /* 0x000000ffff247224 */ /* 0x000fe400078e00ff */
[----:B------:R-:W-:Y:S02]  /*0ec0*/  IMAD.MOV.U32 R38, RZ, RZ, RZ ;  /* 0x000000ffff267224 */ /* 0x000fe400078e00ff */
[----:B------:R-:W-:Y:S02]  /*0ed0*/  IMAD.MOV.U32 R40, RZ, RZ, RZ ;  /* 0x000000ffff287224 */ /* 0x000fe400078e00ff */
[----:B------:R-:W-:Y:S02]  /*0ee0*/  IMAD.MOV.U32 R42, RZ, RZ, RZ ;  /* 0x000000ffff2a7224 */ /* 0x000fe400078e00ff */
        /* <DEDUP_REMOVED lines=57> */
[----:B------:R-:W-:Y:S01]  /*1280*/  IMAD.MOV.U32 R170, RZ, RZ, RZ ;  /* 0x000000ffffaa7224 */ /* 0x000fe200078e00ff */
[----:B------:R-:W-:Y:S05]  /*1290*/  BRA `(.L_x_1) ;  /* 0x0000155000007947 */ /* 0x000fea0003800000 */
.L_x_0:
[C---:B------:R-:W-:Y:S01]  /*12a0*/  IMAD.SHL.U32 R202, R200.reuse, 0x20, RZ ;  /* 0x00000020c8ca7824 */ /* 0x040fe200078e00ff */
[----:B------:R-:W-:Y:S01]  /*12b0*/  SHF.R.S32.HI R0, RZ, 0x1, R200 ;  /* 0x00000001ff007819 */ /* 0x000fe200000114c8 */
[C---:B-1----:R-:W-:Y:S01]  /*12c0*/  IMAD.SHL.U32 R4, R200.reuse, 0x80, RZ ;  /* 0x00000080c8047824 */ /* 0x042fe200078e00ff */
[----:B------:R-:W-:Y:S01]  /*12d0*/  LOP3.LUT R2, R200, 0x3, RZ, 0xc0, !PT ;  /* 0x00000003c8027812 */ /* 0x000fe200078ec0ff */
[----:B------:R-:W-:Y:S01]  /*12e0*/  IMAD.MOV.U32 R196, RZ, RZ, 0x6 ;  /* 0x00000006ffc47424 */ /* 0x000fe200078e00ff */
[----:B------:R-:W-:Y:S01]  /*12f0*/  SGXT R0, R0, 0x1 ;  /* 0x000000010000781a */ /* 0x000fe20000000200 */
[----:B------:R-:W-:Y:S01]  /*1300*/  IMAD.MOV.U32 R201, RZ, RZ, 0x2 ;  /* 0x00000002ffc97424 */ /* 0x000fe200078e00ff */
[----:B------:R-:W-:Y:S01]  /*1310*/  LOP3.LUT R5, R202, 0x120, RZ, 0xc0, !PT ;  /* 0x00000120ca057812 */ /* 0x000fe200078ec0ff */
[----:B------:R-:W-:Y:S01]  /*1320*/  IMAD R7, R2, 0x88, RZ ;  /* 0x0000008802077824 */ /* 0x000fe200078e02ff */
[----:B------:R-:W-:Y:S01]  /*1330*/  SHF.R.S32.HI R3, RZ, 0x1f, R14 ;  /* 0x0000001fff037819 */ /* 0x000fe2000001140e */
[----:B------:R-:W-:Y:S01]  /*1340*/  IMAD.WIDE.U32 R196, R223, R196, c[0x0][0x168] ;  /* 0x00005a00dfc47625 */ /* 0x000fe200078e00c4 */
[----:B------:R-:W-:Y:S01]  /*1350*/  LOP3.LUT R5, R5, 0x48, R0, 0xf8, !PT ;  /* 0x0000004805057812 */ /* 0x000fe200078ef800 */
[----:B------:R-:W-:Y:S01]  /*1360*/  CS2R R84, SRZ ;  /* 0x0000000000547805 */ /* 0x000fe2000001ff00 */
[----:B------:R-:W-:Y:S01]  /*1370*/  SHF.R.S32.HI R0, RZ, 0x2, R200 ;  /* 0x00000002ff007819 */ /* 0x000fe200000114c8 */
[----:B------:R-:W-:Y:S01]  /*1380*/  CS2R R86, SRZ ;  /* 0x0000000000567805 */ /* 0x000fe2000001ff00 */
[----:B------:R-:W-:Y:S01]  /*1390*/  LEA.HI R217, R3, R14, RZ, 0x5 ;  /* 0x0000000e03d97211 */ /* 0x000fe200078f28ff */
[----:B------:R-:W-:Y:S01]  /*13a0*/  IMAD.MOV.U32 R3, RZ, RZ, 0x10 ;  /* 0x00000010ff037424 */ /* 0x000fe200078e00ff */
[----:B------:R-:W-:Y:S01]  /*13b0*/  SGXT R0, R0, 0x1 ;  /* 0x000000010000781a */ /* 0x000fe20000000200 */
[----:B------:R-:W-:Y:S01]  /*13c0*/  CS2R R36, SRZ ;  /* 0x0000000000247805 */ /* 0x000fe2000001ff00 */
[----:B------:R-:W-:Y:S01]  /*13d0*/  SHF.R.S32.HI R6, RZ, 0x1f, R223 ;  /* 0x0000001fff067819 */ /* 0x000fe200000114df */
[----:B------:R-:W-:Y:S01]  /*13e0*/  IMAD.WIDE.U32 R2, R2, R3, c[0x0][0x160] ;  /* 0x0000580002027625 */ /* 0x000fe200078e0003 */
[--C-:B------:R-:W-:Y:S01]  /*13f0*/  LOP3.LUT R7, R7, 0x220, R0.reuse, 0x78, !PT ;  /* 0x0000022007077812 */ /* 0x100fe200078e7800 */
[----:B------:R-:W-:Y:S01]  /*1400*/  CS2R R38, SRZ ;  /* 0x0000000000267805 */ /* 0x000fe2000001ff00 */
[----:B------:R-:W-:Y:S01]  /*1410*/  LOP3.LUT R0, R5, 0x90, R0, 0xf8, !PT ;  /* 0x0000009005007812 */ /* 0x000fe200078ef800 */
[----:B------:R-:W-:Y:S01]  /*1420*/  IMAD R9, R6, 0x6, RZ ;  /* 0x0000000606097824 */ /* 0x000fe200078e02ff */
[----:B------:R-:W-:Y:S01]  /*1430*/  LOP3.LUT R4, R7, 0xc00, R4, 0xf8, !PT ;  /* 0x00000c0007047812 */ /* 0x000fe200078ef804 */
[----:B------:R-:W-:Y:S01]  /*1440*/  CS2R R40, SRZ ;  /* 0x0000000000287805 */ /* 0x000fe2000001ff00 */
[----:B------:R-:W-:Y:S01]  /*1450*/  LOP3.LUT R0, R0, 0x8, R15, 0x78, !PT ;  /* 0x0000000800007812 */ /* 0x000fe200078e780f */
[----:B------:R-:W-:Y:S01]  /*1460*/  IMAD.IADD R197, R197, 0x1, R9 ;  /* 0x00000001c5c57824 */ /* 0x000fe200078e0209 */
[----:B------:R-:W-:Y:S01]  /*1470*/  IADD3 R198, P0, R2, 0xc0, RZ ;  /* 0x000000c002c67810 */ /* 0x000fe20007f1e0ff */
[----:B------:R-:W-:Y:S01]  /*1480*/  CS2R R42, SRZ ;  /* 0x00000000002a7805 */ /* 0x000fe2000001ff00 */
[----:B------:R-:W-:Y:S01]  /*1490*/  SHF.R.S32.HI R188, RZ, 0x1f, R183 ;  /* 0x0000001fffbc7819 */ /* 0x000fe200000114b7 */
[----:B------:R-:W-:Y:S01]  /*14a0*/  IMAD R215, R215, 0x8, R0 ;  /* 0x00000008d7d77824 */ /* 0x000fe200078e0200 */
[----:B------:R-:W-:Y:S01]  /*14b0*/  SHF.R.S32.HI R182, RZ, 0x1f, R181 ;  /* 0x0000001fffb67819 */ /* 0x000fe200000114b5 */
[----:B------:R-:W-:Y:S01]  /*14c0*/  IMAD.X R199, RZ, RZ, R3, P0 ;  /* 0x000000ffffc77224 */ /* 0x000fe200000e0603 */
[----:B------:R-:W-:Y:S01]  /*14d0*/  SHF.R.S32.HI R180, RZ, 0x1f, R19 ;  /* 0x0000001fffb47819 */ /* 0x000fe20000011413 */
[----:B------:R-:W-:Y:S01]  /*14e0*/  IMAD.SHL.U32 R3, R19, 0x2, RZ ;  /* 0x0000000213037824 */ /* 0x000fe200078e00ff */
[----:B------:R-:W-:Y:S01]  /*14f0*/  SHF.R.S32.HI R2, RZ, 0x1f, R17 ;  /* 0x0000001fff027819 */ /* 0x000fe20000011411 */
[----:B------:R-:W-:Y:S01]  /*1500*/  IMAD.SHL.U32 R0, R17, 0x2, RZ ;  /* 0x0000000211007824 */ /* 0x000fe200078e00ff */
[----:B------:R-:W-:Y:S01]  /*1510*/  SHF.R.S32.HI R217, RZ, 0x5, R217 ;  /* 0x00000005ffd97819 */ /* 0x000fe200000114d9 */
[----:B------:R-:W-:Y:S01]  /*1520*/  CS2R R44, SRZ ;  /* 0x00000000002c7805 */ /* 0x000fe2000001ff00 */
[----:B------:R-:W-:Y:S01]  /*1530*/  LOP3.LUT R210, R4, R221, RZ, 0x3c, !PT ;  /* 0x000000dd04d27212 */ /* 0x000fe200078e3cff */
[----:B------:R-:W-:Y:S01]  /*1540*/  CS2R R46, SRZ ;  /* 0x00000000002e7805 */ /* 0x000fe2000001ff00 */
[C---:B------:R-:W-:Y:S01]  /*1550*/  SHF.L.U64.HI R188, R183.reuse, 0x1, R188 ;  /* 0x00000001b7bc7819 */ /* 0x040fe200000102bc */
[----:B------:R-:W-:Y:S01]  /*1560*/  IMAD.SHL.U32 R183, R183, 0x2, RZ ;  /* 0x00000002b7b77824 */ /* 0x000fe200078e00ff */
[C---:B------:R-:W-:Y:S01]  /*1570*/  SHF.L.U64.HI R182, R181.reuse, 0x1, R182 ;  /* 0x00000001b5b67819 */ /* 0x040fe200000102b6 */
[----:B------:R-:W-:Y:S01]  /*1580*/  IMAD.SHL.U32 R181, R181, 0x2, RZ ;  /* 0x00000002b5b57824 */ /* 0x000fe200078e00ff */
[----:B------:R-:W-:Y:S01]  /*1590*/  SHF.L.U64.HI R180, R19, 0x1, R180 ;  /* 0x0000000113b47819 */ /* 0x000fe200000102b4 */
[----:B------:R-:W-:Y:S01]  /*15a0*/  CS2R R48, SRZ ;  /* 0x0000000000307805 */ /* 0x000fe2000001ff00 */
[----:B------:R-:W-:Y:S01]  /*15b0*/  SHF.L.U64.HI R2, R17, 0x1, R2 ;  /* 0x0000000111027819 */ /* 0x000fe20000010202 */
[----:B------:R-:W-:Y:S01]  /*15c0*/  CS2R R50, SRZ ;  /* 0x0000000000327805 */ /* 0x000fe2000001ff00 */
        /* <DEDUP_REMOVED lines=54> */
[----:B------:R-:W-:Y:S01]  /*1930*/  SHF.L.U64.HI R195, R223, 0x1, R6 ;  /* 0x00000001dfc37819 */ /* 0x000fe20000010206 */
[----:B------:R-:W-:Y:S01]  /*1940*/  UIADD3 UR5, UR5, -0x60, URZ ;  /* 0xffffffa005057890 */ /* 0x000fe2000fffe03f */
[----:B------:R-:W-:Y:S01]  /*1950*/  IADD3 R216, R217, -0x3, RZ ;  /* 0xfffffffdd9d87810 */ /* 0x000fe20007ffe0ff */
[----:B------:R-:W-:Y:S01]  /*1960*/  UMOV UR4, URZ ;  /* 0x0000003f00047c82 */ /* 0x000fe20008000000 */
[C---:B------:R-:W-:Y:S01]  /*1970*/  LOP3.LUT R209, R210.reuse, 0x10, RZ, 0x3c, !PT ;  /* 0x00000010d2d17812 */ /* 0x040fe200078e3cff */
[----:B------:R-:W-:Y:S01]  /*1980*/  UMOV UR6, 0xffffffff ;  /* 0xffffffff00067882 */ /* 0x000fe20000000000 */
[----:B------:R-:W-:-:S02]  /*1990*/  LOP3.LUT R208, R210, 0x20, RZ, 0x3c, !PT ;  /* 0x00000020d2d07812 */ /* 0x000fc400078e3cff */
[C---:B------:R-:W-:Y:S02]  /*19a0*/  LOP3.LUT R207, R210.reuse, 0x30, RZ, 0x3c, !PT ;  /* 0x00000030d2cf7812 */ /* 0x040fe400078e3cff */
[C---:B------:R-:W-:Y:S02]  /*19b0*/  LOP3.LUT R206, R210.reuse, 0x40, RZ, 0x3c, !PT ;  /* 0x00000040d2ce7812 */ /* 0x040fe400078e3cff */
[C---:B------:R-:W-:Y:S02]  /*19c0*/  LOP3.LUT R205, R210.reuse, 0x50, RZ, 0x3c, !PT ;  /* 0x00000050d2cd7812 */ /* 0x040fe400078e3cff */
[C---:B------:R-:W-:Y:S02]  /*19d0*/  LOP3.LUT R204, R210.reuse, 0x60, RZ, 0x3c, !PT ;  /* 0x00000060d2cc7812 */ /* 0x040fe400078e3cff */
[----:B------:R-:W-:Y:S02]  /*19e0*/  LOP3.LUT R203, R210, 0x70, RZ, 0x3c, !PT ;  /* 0x00000070d2cb7812 */ /* 0x000fe400078e3cff */
[----:B------:R-:W-:-:S02]  /*19f0*/  LOP3.LUT R214, R215, 0x10, RZ, 0x3c, !PT ;  /* 0x00000010d7d67812 */ /* 0x000fc400078e3cff */
[C---:B------:R-:W-:Y:S02]  /*1a00*/  LOP3.LUT R213, R215.reuse, 0x410, RZ, 0x3c, !PT ;  /* 0x00000410d7d57812 */ /* 0x040fe400078e3cff */
[C---:B------:R-:W-:Y:S02]  /*1a10*/  LOP3.LUT R212, R215.reuse, 0x810, RZ, 0x3c, !PT ;  /* 0x00000810d7d47812 */ /* 0x040fe400078e3cff */
[----:B------:R-:W-:Y:S02]  /*1a20*/  LOP3.LUT R211, R215, 0xc10, RZ, 0x3c, !PT ;  /* 0x00000c10d7d37812 */ /* 0x000fe400078e3cff */
.L_x_2:
[----:B------:R-:W-:-:S04]  /*1a30*/  DEPBAR.LE SB0, 0x4 ;  /* 0x000081000000791a */ /* 0x000fc80000000000 */
[----:B------:R-:W-:Y:S01]  /*1a40*/  UIADD3 UR6, UR6, 0x1, URZ ;  /* 0x0000000106067890 */ /* 0x000fe2000fffe03f */
[----:B------:R-:W-:Y:S01]  /*1a50*/  BAR.SYNC.DEFER_BLOCKING 0x0 ;  /* 0x0000000000007b1d */ /* 0x000fe20000010000 */
[----:B------:R-:W-:Y:S02]  /*1a60*/  ISETP.GE.AND P0, PT, R227, UR5, PT ;  /* 0x00000005e3007c0c */ /* 0x000fe4000bf06270 */
[----:B------:R-:W-:Y:S01]  /*1a70*/  UISETP.GT.AND UP0, UPT, UR6, 0x2, UPT ;  /* 0x000000020600788c */ /* 0x000fe2000bf04270 */
[----:B------:R-:W-:Y:S02]  /*1a80*/  ISETP.GE.AND P2, PT, R226, UR5, PT ;  /* 0x00000005e2007c0c */ /* 0x000fe4000bf46270 */
[----:B------:R-:W-:Y:S01]  /*1a90*/  ISETP.LE.AND P1, PT, R216, UR4, PT ;  /* 0x00000004d8007c0c */ /* 0x000fe2000bf23270 */
[----:B------:R-:W-:Y:S01]  /*1aa0*/  USEL UR6, UR6, URZ, !UP0 ;  /* 0x0000003f06067287 */ /* 0x000fe2000c000000 */
[----:B------:R-:W-:Y:S01]  /*1ab0*/  IADD3 R201, R201, 0x1, RZ ;  /* 0x00000001c9c97810 */ /* 0x000fe20007ffe0ff */
[----:B------:R-:W-:Y:S01]  /*1ac0*/  UIADD3 UR4, UR4, 0x1, URZ ;  /* 0x0000000104047890 */ /* 0x000fe2000fffe03f */
[----:B------:R-:W-:Y:S01]  /*1ad0*/  ISETP.GE.AND P3, PT, R224, UR5, PT ;  /* 0x00000005e0007c0c */ /* 0x000fe2000bf66270 */
[----:B------:R-:W-:Y:S01]  /*1ae0*/  USHF.L.U32 UR7, UR6, 0xd, URZ ;  /* 0x0000000d06077899 */ /* 0x000fe2000800063f */
[----:B------:R-:W-:-:S05]  /*1af0*/  ISETP.GE.AND P4, PT, R222, UR5, PT ;  /* 0x00000005de007c0c */ /* 0x000fca000bf86270 */
[----:B------:R-:W-:Y:S02]  /*1b00*/  LEA R32, R210, UR7, 0x1 ;  /* 0x00000007d2207c11 */ /* 0x000fe4000f8e08ff */
[----:B------:R-:W-:Y:S02]  /*1b10*/  LEA R28, R209, UR7, 0x1 ;  /* 0x00000007d11c7c11 */ /* 0x000fe4000f8e08ff */
[----:B------:R-:W-:Y:S02]  /*1b20*/  LEA R24, R208, UR7, 0x1 ;  /* 0x00000007d0187c11 */ /* 0x000fe4000f8e08ff */
[----:B------:R-:W-:Y:S01]  /*1b30*/  LEA R20, R207, UR7, 0x1 ;  /* 0x00000007cf147c11 */ /* 0x000fe2000f8e08ff */
[----:B------:R-:W-:Y:S01]  /*1b40*/  LDSM.16.MT88.4 R32, [R32+0x6000] ;  /* 0x006000002020783b */ /* 0x000fe20000004200 */
[----:B------:R-:W-:Y:S02]  /*1b50*/  LEA R16, R206, UR7, 0x1 ;  /* 0x00000007ce107c11 */ /* 0x000fe4000f8e08ff */
[----:B------:R-:W-:Y:S01]  /*1b60*/  LEA R4, R205, UR7, 0x1 ;  /* 0x00000007cd047c11 */ /* 0x000fe2000f8e08ff */
[----:B------:R-:W-:Y:S01]  /*1b70*/  LDSM.16.MT88.4 R28, [R28+0x6000] ;  /* 0x006000001c1c783b */ /* 0x000fe20000004200 */
[----:B------:R-:W-:-:S02]  /*1b80*/  LEA R12, R204, UR7, 0x1 ;  /* 0x00000007cc0c7c11 */ /* 0x000fc4000f8e08ff */
[----:B------:R-:W-:Y:S01]  /*1b90*/  LEA R8, R203, UR7, 0x1 ;  /* 0x00000007cb087c11 */ /* 0x000fe2000f8e08ff */
[----:B------:R-:W-:Y:S01]  /*1ba0*/  LDSM.16.MT88.4 R24, [R24+0x6000] ;  /* 0x006000001818783b */ /* 0x000fe20000004200 */
[----:B------:R-:W-:Y:S02]  /*1bb0*/  LEA R184, R215, UR7, 0x1 ;  /* 0x00000007d7b87c11 */ /* 0x000fe4000f8e08ff */
[----:B------:R-:W-:Y:S01]  /*1bc0*/  LEA R176, R214, UR7, 0x1 ;  /* 0x00000007d6b07c11 */ /* 0x000fe2000f8e08ff */
[----:B------:R-:W-:Y:S01]  /*1bd0*/  LDSM.16.MT88.4 R20, [R20+0x6000] ;  /* 0x006000001414783b */ /* 0x000fe20000004200 */
[----:B------:R-:W-:-:S03]  /*1be0*/  LEA R229, R211, UR7, 0x1 ;  /* 0x00000007d3e57c11 */ /* 0x000fc6000f8e08ff */
[----:B------:R-:W1:Y:S04]  /*1bf0*/  LDSM.16.M88.4 R172, [R184] ;  /* 0x00000000b8ac783b */ /* 0x000e680000000200 */
[----:B------:R-:W2:Y:S04]  /*1c00*/  LDSM.16.MT88.4 R16, [R16+0x6000] ;  /* 0x006000001010783b */ /* 0x000ea80000004200 */
[----:B------:R-:W3:Y:S04]  /*1c10*/  LDSM.16.MT88.4 R4, [R4+0x6000] ;  /* 0x006000000404783b */ /* 0x000ee80000004200 */
[----:B------:R-:W4:Y:S04]  /*1c20*/  LDSM.16.MT88.4 R12, [R12+0x6000] ;  /* 0x006000000c0c783b */ /* 0x000f280000004200 */
[----:B------:R-:W5:Y:S04]  /*1c30*/  LDSM.16.MT88.4 R8, [R8+0x6000] ;  /* 0x006000000808783b */ /* 0x000f680000004200 */
[----:B------:R-:W2:Y:S04]  /*1c40*/  LDSM.16.M88.4 R80, [R184+0x800] ;  /* 0x00080000b850783b */ /* 0x000ea80000000200 */
[----:B------:R-:W2:Y:S04]  /*1c50*/  LDSM.16.M88.4 R76, [R184+0x1000] ;  /* 0x00100000b84c783b */ /* 0x000ea80000000200 */
[----:B------:R-:W2:Y:S04]  /*1c60*/  LDSM.16.M88.4 R184, [R184+0x1800] ;  /* 0x00180000b8b8783b */ /* 0x000ea80000000200 */
[----:B------:R-:W2:Y:S01]  /*1c70*/  LDSM.16.M88.4 R176, [R176] ;  /* 0x00000000b0b0783b */ /* 0x000ea20000000200 */
[C---:B-1----:R-:W-:Y:S08]  /*1c80*/  HMMA.16816.F32 R84, R172.reuse, R32, R84 ;  /* 0x00000020ac54723c */ /* 0x042ff00000001854 */
[C---:B------:R-:W-:Y:S08]  /*1c90*/  HMMA.16816.F32 R36, R172.reuse, R28, R36 ;  /* 0x0000001cac24723c */ /* 0x040ff00000001824 */
[C---:B------:R-:W-:Y:S08]  /*1ca0*/  HMMA.16816.F32 R40, R172.reuse, R24, R40 ;  /* 0x00000018ac28723c */ /* 0x040ff00000001828 */
[C---:B------:R-:W-:Y:S08]  /*1cb0*/  HMMA.16816.F32 R44, R172.reuse, R20, R44 ;  /* 0x00000014ac2c723c */ /* 0x040ff0000000182c */
[C---:B--2---:R-:W-:Y:S08]  /*1cc0*/  HMMA.16816.F32 R48, R172.reuse, R16, R48 ;  /* 0x00000010ac30723c */ /* 0x044ff00000001830 */
[C---:B---3--:R-:W-:Y:S08]  /*1cd0*/  HMMA.16816.F32 R52, R172.reuse, R4, R52 ;  /* 0x00000004ac34723c */ /* 0x048ff00000001834 */
[C---:B----4-:R-:W-:Y:S08]  /*1ce0*/  HMMA.16816.F32 R56, R172.reuse, R12, R56 ;  /* 0x0000000cac38723c */ /* 0x050ff00000001838 */
[----:B-----5:R-:W-:Y:S07]  /*1cf0*/  HMMA.16816.F32 R60, R172, R8, R60 ;  /* 0x00000008ac3c723c */ /* 0x020fee000000183c */
[----:B------:R-:W-:Y:S01]  /*1d00*/  LEA R172, R213, UR7, 0x1 ;  /* 0x00000007d5ac7c11 */ /* 0x000fe2000f8e08ff */
[C---:B------:R-:W-:Y:S05]  /*1d10*/  HMMA.16816.F32 R64, R80.reuse, R32, R64 ;  /* 0x000000205040723c */ /* 0x040fea0000001840 */
[----:B------:R-:W1:Y:S03]  /*1d20*/  LDSM.16.M88.4 R172, [R172] ;  /* 0x00000000acac783b */ /* 0x000e660000000200 */
[C---:B------:R-:W-:Y:S08]  /*1d30*/  HMMA.16816.F32 R68, R80.reuse, R28, R68 ;  /* 0x0000001c5044723c */ /* 0x040ff00000001844 */
[C---:B------:R-:W-:Y:S08]  /*1d40*/  HMMA.16816.F32 R72, R80.reuse, R24, R72 ;  /* 0x000000185048723c */ /* 0x040ff00000001848 */
[C---:B------:R-:W-:Y:S08]  /*1d50*/  HMMA.16816.F32 R88, R80.reuse, R20, R88 ;  /* 0x000000145058723c */ /* 0x040ff00000001858 */
[C---:B------:R-:W-:Y:S08]  /*1d60*/  HMMA.16816.F32 R92, R80.reuse, R16, R92 ;  /* 0x00000010505c723c */ /* 0x040ff0000000185c */
[C---:B------:R-:W-:Y:S08]  /*1d70*/  HMMA.16816.F32 R96, R80.reuse, R4, R96 ;  /* 0x000000045060723c */ /* 0x040ff00000001860 */
[C---:B------:R-:W-:Y:S08]  /*1d80*/  HMMA.16816.F32 R100, R80.reuse, R12, R100 ;  /* 0x0000000c5064723c */ /* 0x040ff00000001864 */
[----:B------:R-:W-:Y:S07]  /*1d90*/  HMMA.16816.F32 R104, R80, R8, R104 ;  /* 0x000000085068723c */ /* 0x000fee0000001868 */
[----:B------:R-:W-:Y:S01]  /*1da0*/  LEA R80, R212, UR7, 0x1 ;  /* 0x00000007d4507c11 */ /* 0x000fe2000f8e08ff */
[C---:B------:R-:W-:Y:S05]  /*1db0*/  HMMA.16816.F32 R108, R76.reuse, R32, R108 ;  /* 0x000000204c6c723c */ /* 0x040fea000000186c */
[----:B------:R-:W2:Y:S03]  /*1dc0*/  LDSM.16.M88.4 R80, [R80] ;  /* 0x000000005050783b */ /* 0x000ea60000000200 */
[C---:B------:R-:W-:Y:S08]  /*1dd0*/  HMMA.16816.F32 R112, R76.reuse, R28, R112 ;  /* 0x0000001c4c70723c */ /* 0x040ff00000001870 */
[C---:B------:R-:W-:Y:S08]  /*1de0*/  HMMA.16816.F32 R116, R76.reuse, R24, R116 ;  /* 0x000000184c74723c */ /* 0x040ff00000001874 */
[C---:B------:R-:W-:Y:S08]  /*1df0*/  HMMA.16816.F32 R120, R76.reuse, R20, R120 ;  /* 0x000000144c78723c */ /* 0x040ff00000001878 */
[C---:B------:R-:W-:Y:S08]  /*1e00*/  HMMA.16816.F32 R124, R76.reuse, R16, R124 ;  /* 0x000000104c7c723c */ /* 0x040ff0000000187c */
[C---:B------:R-:W-:Y:S08]  /*1e10*/  HMMA.16816.F32 R128, R76.reuse, R4, R128 ;  /* 0x000000044c80723c */ /* 0x040ff00000001880 */
[C---:B------:R-:W-:Y:S08]  /*1e20*/  HMMA.16816.F32 R132, R76.reuse, R12, R132 ;  /* 0x0000000c4c84723c */ /* 0x040ff00000001884 */
[----:B------:R-:W-:Y:S01]  /*1e30*/  HMMA.16816.F32 R136, R76, R8, R136 ;  /* 0x000000084c88723c */ /* 0x000fe20000001888 */
[----:B------:R-:W3:Y:S07]  /*1e40*/  LDSM.16.M88.4 R76, [R229] ;  /* 0x00000000e54c783b */ /* 0x000eee0000000200 */
[C---:B------:R-:W-:Y:S07]  /*1e50*/  HMMA.16816.F32 R160, R184.reuse, R4, R160 ;  /* 0x00000004b8a0723c */ /* 0x040fee00000018a0 */
[----:B------:R-:W-:Y:S01]  /*1e60*/  SEL R4, RZ, 0x10, P0 ;  /* 0x00000010ff047807 */ /* 0x000fe20000000000 */
[----:B------:R-:W-:Y:S01]  /*1e70*/  HMMA.16816.F32 R164, R184, R12, R164 ;  /* 0x0000000cb8a4723c */ /* 0x000fe200000018a4 */
[----:B------:R-:W-:-:S02]  /*1e80*/  SEL R5, RZ, 0x10, P2 ;  /* 0x00000010ff057807 */ /* 0x000fc40001000000 */
[----:B------:R-:W-:Y:S02]  /*1e90*/  SEL R4, R4, RZ, !P1 ;  /* 0x000000ff04047207 */ /* 0x000fe40004800000 */
[----:B------:R-:W-:Y:S01]  /*1ea0*/  ISETP.GE.AND P2, PT, R225, UR5, PT ;  /* 0x00000005e1007c0c */ /* 0x000fe2000bf46270 */
[----:B------:R-:W-:Y:S01]  /*1eb0*/  UIADD3 UR5, UR5, -0x20, URZ ;  /* 0xffffffe005057890 */ /* 0x000fe2000fffe03f */
[----:B------:R-:W-:Y:S01]  /*1ec0*/  ISETP.NE.U32.AND P5, PT, R4, RZ, PT ;  /* 0x000000ff0400720c */ /* 0x000fe20003fa5070 */
[----:B------:R-:W-:Y:S01]  /*1ed0*/  HMMA.16816.F32 R168, R184, R8, R168 ;  /* 0x00000008b8a8723c */ /* 0x000fe200000018a8 */
[----:B------:R-:W-:Y:S02]  /*1ee0*/  SEL R4, RZ, 0x10, P2 ;  /* 0x00000010ff047807 */ /* 0x000fe40001000000 */
[----:B------:R-:W-:Y:S02]  /*1ef0*/  SEL R5, R5, RZ, !P1 ;  /* 0x000000ff05057207 */ /* 0x000fe40004800000 */
[----:B------:R-:W-:-:S02]  /*1f00*/  ISETP.GT.AND P2, PT, R201, 0x2, PT ;  /* 0x00000002c900780c */ /* 0x000fc40003f44270 */
[----:B------:R-:W-:Y:S01]  /*1f10*/  ISETP.NE.U32.AND P0, PT, R5, RZ, PT ;  /* 0x000000ff0500720c */ /* 0x000fe20003f05070 */
[-C--:B------:R-:W-:Y:S01]  /*1f20*/  HMMA.16816.F32 R52, R176, R6.reuse, R52 ;  /* 0x00000006b034723c */ /* 0x080fe20000001834 */
[----:B------:R-:W-:Y:S02]  /*1f30*/  SEL R4, R4, RZ, !P1 ;  /* 0x000000ff04047207 */ /* 0x000fe40004800000 */
[----:B------:R-:W-:Y:S02]  /*1f40*/  SEL R201, R201, RZ, !P2 ;  /* 0x000000ffc9c97207 */ /* 0x000fe40005000000 */
[----:B------:R-:W-:Y:S02]  /*1f50*/  SEL R5, RZ, 0x10, P3 ;  /* 0x00000010ff057807 */ /* 0x000fe40001800000 */
[----:B------:R-:W-:Y:S01]  /*1f60*/  ISETP.NE.U32.AND P3, PT, R4, RZ, PT ;  /* 0x000000ff0400720c */ /* 0x000fe20003f65070 */
[----:B-1----:R-:W-:Y:S01]  /*1f70*/  HMMA.16816.F32 R96, R172, R6, R96 ;  /* 0x00000006ac60723c */ /* 0x002fe20000001860 */
[----:B------:R-:W-:Y:S01]  /*1f80*/  SEL R5, R5, RZ, !P1 ;  /* 0x000000ff05057207 */ /* 0x000fe20004800000 */
[----:B------:R-:W-:Y:S01]  /*1f90*/  IMAD R13, R201, 0x2000, R220 ;  /* 0x00002000c90d7824 */ /* 0x000fe200078e02dc */
[----:B------:R-:W-:Y:S02]  /*1fa0*/  BAR.SYNC.DEFER_BLOCKING 0x0 ;  /* 0x0000000000007b1d */ /* 0x000fe40000010000 */
[----:B------:R-:W-:-:S03]  /*1fb0*/  ISETP.NE.U32.AND P2, PT, R5, RZ, PT ;  /* 0x000000ff0500720c */ /* 0x000fc60003f45070 */
[-C--:B--2---:R-:W-:Y:S08]  /*1fc0*/  HMMA.16816.F32 R128, R80, R6.reuse, R128 ;  /* 0x000000065080723c */ /* 0x084ff00000001880 */
[----:B---3--:R-:W-:Y:S07]  /*1fd0*/  HMMA.16816.F32 R160, R76, R6, R160 ;  /* 0x000000064ca0723c */ /* 0x008fee00000018a0 */
[----:B------:R-:W-:Y:S01]  /*1fe0*/  SEL R6, RZ, 0x10, P4 ;  /* 0x00000010ff067807 */ /* 0x000fe20002000000 */
[----:B------:R-:W-:Y:S01]  /*1ff0*/  HMMA.16816.F32 R140, R184, R32, R140 ;  /* 0x00000020b88c723c */ /* 0x000fe2000000188c */
[----:B------:R-:W-:-:S02]  /*2000*/  IADD3 R4, P4, R196, R0, RZ ;  /* 0x00000000c4047210 */ /* 0x000fc40007f9e0ff */
[----:B------:R-:W-:Y:S01]  /*2010*/  SEL R6, R6, RZ, !P1 ;  /* 0x000000ff06067207 */ /* 0x000fe20004800000 */
[----:B------:R-:W-:Y:S01]  /*2020*/  @!PT LDS RZ, [RZ] ;  /* 0x00000000fffff984 */ /* 0x000fe20000000800 */
[----:B------:R-:W-:Y:S01]  /*2030*/  @!PT LDS RZ, [RZ] ;  /* 0x00000000fffff984 */ /* 0x000fe20000000800 */
[----:B------:R-:W-:Y:S01]  /*2040*/  @!PT LDS RZ, [RZ] ;  /* 0x00000000fffff984 */ /* 0x000fe20000000800 */
[----:B------:R1:W-:Y:S02]  /*2050*/  LDGSTS.E.BYPASS.128 [R13], [R198.64], P5 ;  /* 0x00000000c60d7fae */ /* 0x0003e4000a901c48 */
[----:B------:R-:W-:Y:S01]  /*2060*/  IMAD.X R5, R197, 0x1, R2, P4 ;  /* 0x00000001c5057824 */ /* 0x000fe200020e0602 */
[----:B------:R-:W-:Y:S01]  /*2070*/  ISETP.NE.U32.AND P1, PT, R6, RZ, PT ;  /* 0x000000ff0600720c */ /* 0x000fe20003f25070 */
[----:B------:R-:W-:Y:S01]  /*2080*/  HMMA.16816.F32 R144, R184, R28, R144 ;  /* 0x0000001cb890723c */ /* 0x000fe20000001890 */
[----:B------:R1:W-:Y:S01]  /*2090*/  LDGSTS.E.BYPASS.128 [R13+0x800], [R198.64], P5 ;  /* 0x00800000c60d7fae */ /* 0x0003e2000a901c48 */
[----:B------:R-:W-:-:S03]  /*20a0*/  IADD3 R6, P6, R196, R3, RZ ;  /* 0x00000003c4067210 */ /* 0x000fc60007fde0ff */
[----:B------:R1:W-:Y:S02]  /*20b0*/  LDGSTS.E.BYPASS.128 [R13+0x1000], [R198.64], P5 ;  /* 0x01000000c60d7fae */ /* 0x0003e4000a901c48 */
[----:B------:R-:W-:Y:S01]  /*20c0*/  IMAD.X R7, R197, 0x1, R180, P6 ;  /* 0x00000001c5077824 */ /* 0x000fe200030e06b4 */
[----:B------:R-:W-:Y:S01]  /*20d0*/  HMMA.16816.F32 R148, R184, R24, R148 ;  /* 0x00000018b894723c */ /* 0x000fe20000001894 */
[----:B------:R1:W-:Y:S01]  /*20e0*/  LDGSTS.E.BYPASS.128 [R13+0x1800], [R198.64], P5 ;  /* 0x01800000c60d7fae */ /* 0x0003e2000a901c48 */
[----:B------:R-:W-:-:S03]  /*20f0*/  IADD3 R8, P5, R196, R181, RZ ;  /* 0x000000b5c4087210 */ /* 0x000fc60007fbe0ff */
[----:B------:R-:W0:Y:S02]  /*2100*/  LDGDEPBAR ;  /* 0x00000000000079af */ /* 0x000e240000000000 */
[----:B------:R-:W-:Y:S01]  /*2110*/  IMAD.X R9, R197, 0x1, R182, P5 ;  /* 0x00000001c5097824 */ /* 0x000fe200028e06b6 */
[C---:B------:R-:W-:Y:S08]  /*2120*/  HMMA.16816.F32 R152, R184.reuse, R20, R152 ;  /* 0x00000014b898723c */ /* 0x040ff00000001898 */
[----:B------:R-:W-:Y:S08]  /*2130*/  HMMA.16816.F32 R156, R184, R16, R156 ;  /* 0x00000010b89c723c */ /* 0x000ff0000000189c */
[-C--:B------:R-:W-:Y:S08]  /*2140*/  HMMA.16816.F32 R56, R176, R14.reuse, R56 ;  /* 0x0000000eb038723c */ /* 0x080ff00000001838 */
[-C--:B------:R-:W-:Y:S08]  /*2150*/  HMMA.16816.F32 R100, R172, R14.reuse, R100 ;  /* 0x0000000eac64723c */ /* 0x080ff00000001864 */
[-C--:B------:R-:W-:Y:S08]  /*2160*/  HMMA.16816.F32 R132, R80, R14.reuse, R132 ;  /* 0x0000000e5084723c */ /* 0x080ff00000001884 */
[----:B------:R-:W-:Y:S07]  /*2170*/  HMMA.16816.F32 R164, R76, R14, R164 ;  /* 0x0000000e4ca4723c */ /* 0x000fee00000018a4 */
[----:B------:R-:W-:Y:S01]  /*2180*/  IMAD R15, R201, 0x2000, R218 ;  /* 0x00002000c90f7824 */ /* 0x000fe200078e02da */
[----:B------:R-:W-:Y:S04]  /*2190*/  HMMA.16816.F32 R60, R176, R10, R60 ;  /* 0x0000000ab03c723c */ /* 0x000fe8000000183c */
[----:B------:R2:W-:Y:S01]  /*21a0*/  LDGSTS.E.BYPASS.128 [R15+0x6000], [R4.64], P0 ;  /* 0x06000000040f7fae */ /* 0x0005e20008101c48 */
[----:B------:R-:W-:-:S03]  /*21b0*/  ISETP.NE.AND P0, PT, R217, UR4, PT ;  /* 0x00000004d9007c0c */ /* 0x000fc6000bf05270 */
[-C--:B------:R-:W-:Y:S01]  /*21c0*/  HMMA.16816.F32 R104, R172, R10.reuse, R104 ;  /* 0x0000000aac68723c */ /* 0x080fe20000001868 */
[----:B------:R2:W-:Y:S04]  /*21d0*/  LDGSTS.E.BYPASS.128 [R15+0x6800], [R6.64], P3 ;  /* 0x06800000060f7fae */ /* 0x0005e80009901c48 */
[----:B------:R2:W-:Y:S01]  /*21e0*/  LDGSTS.E.BYPASS.128 [R15+0x7000], [R8.64], P2 ;  /* 0x07000000080f7fae */ /* 0x0005e20009101c48 */
[----:B-1----:R-:W-:Y:S02]  /*21f0*/  IADD3 R198, P2, R198, 0x40, RZ ;  /* 0x00000040c6c67810 */ /* 0x002fe40007f5e0ff */
[----:B------:R-:W-:Y:S03]  /*2200*/  HMMA.16816.F32 R136, R80, R10, R136 ;  /* 0x0000000a5088723c */ /* 0x000fe60000001888 */
[----:B------:R-:W-:-:S05]  /*2210*/  IMAD.X R199, RZ, RZ, R199, P2 ;  /* 0x000000ffffc77224 */ /* 0x000fca00010e06c7 */
[----:B------:R-:W-:Y:S07]  /*2220*/  HMMA.16816.F32 R168, R76, R10, R168 ;  /* 0x0000000a4ca8723c */ /* 0x000fee00000018a8 */
[----:B------:R-:W-:Y:S01]  /*2230*/  IADD3 R10, P4, R196, R183, RZ ;  /* 0x000000b7c40a7210 */ /* 0x000fe20007f9e0ff */
[----:B------:R-:W-:Y:S04]  /*2240*/  HMMA.16816.F32 R84, R176, R34, R84 ;  /* 0x00000022b054723c */ /* 0x000fe80000001854 */
[----:B------:R-:W-:-:S04]  /*2250*/  IMAD.X R11, R197, 0x1, R188, P4 ;  /* 0x00000001c50b7824 */ /* 0x000fc800020e06bc */
[----:B------:R-:W-:Y:S01]  /*2260*/  HMMA.16816.F32 R36, R176, R30, R36 ;  /* 0x0000001eb024723c */ /* 0x000fe20000001824 */
[----:B------:R2:W-:Y:S01]  /*2270*/  LDGSTS.E.BYPASS.128 [R15+0x7800], [R10.64], P1 ;  /* 0x078000000a0f7fae */ /* 0x0005e20008901c48 */
[----:B------:R-:W-:-:S03]  /*2280*/  LEA R196, P1, R223, R196, 0x1 ;  /* 0x000000c4dfc47211 */ /* 0x000fc600078208ff */
[----:B------:R-:W0:Y:S02]  /*2290*/  LDGDEPBAR ;  /* 0x00000000000079af */ /* 0x000e240000000000 */
[----:B------:R-:W-:Y:S01]  /*22a0*/  IMAD.X R197, R197, 0x1, R195, P1 ;  /* 0x00000001c5c57824 */ /* 0x000fe200008e06c3 */
[C---:B------:R-:W-:Y:S08]  /*22b0*/  HMMA.16816.F32 R40, R176.reuse, R26, R40 ;  /* 0x0000001ab028723c */ /* 0x040ff00000001828 */
[C---:B------:R-:W-:Y:S08]  /*22c0*/  HMMA.16816.F32 R44, R176.reuse, R22, R44 ;  /* 0x00000016b02c723c */ /* 0x040ff0000000182c */
[----:B------:R-:W-:Y:S08]  /*22d0*/  HMMA.16816.F32 R48, R176, R18, R48 ;  /* 0x00000012b030723c */ /* 0x000ff00000001830 */
[C---:B------:R-:W-:Y:S08]  /*22e0*/  HMMA.16816.F32 R64, R172.reuse, R34, R64 ;  /* 0x00000022ac40723c */ /* 0x040ff00000001840 */
[C---:B------:R-:W-:Y:S08]  /*22f0*/  HMMA.16816.F32 R68, R172.reuse, R30, R68 ;  /* 0x0000001eac44723c */ /* 0x040ff00000001844 */
        /* <DEDUP_REMOVED lines=12> */
[----:B------:R-:W-:Y:S01]  /*23c0*/  HMMA.16816.F32 R156, R76, R18, R156 ;  /* 0x000000124c9c723c */ /* 0x000fe2000000189c */
[----:B--2---:R-:W-:Y:S07]  /*23d0*/  @P0 BRA `(.L_x_2) ;  /* 0xfffff65000000947 */ /* 0x004fee000383ffff */
[----:B------:R-:W-:-:S04]  /*23e0*/  NOP ;  /* 0x0000000000007918 */ /* 0x000fc80000000000 */
[----:B------:R-:W-:Y:S02]  /*23f0*/  F2FP.PACK_AB R170, R171, R170 ;  /* 0x000000aaabaa723e */ /* 0x000fe400000000ff */
[----:B------:R-:W-:-:S02]  /*2400*/  F2FP.PACK_AB R168, R169, R168 ;  /* 0x000000a8a9a8723e */ /* 0x000fc400000000ff */
[----:B------:R-:W-:Y:S02]  /*2410*/  F2FP.PACK_AB R166, R167, R166 ;  /* 0x000000a6a7a6723e */ /* 0x000fe400000000ff */
[----:B------:R-:W-:Y:S02]  /*2420*/  F2FP.PACK_AB R164, R165, R164 ;  /* 0x000000a4a5a4723e */ /* 0x000fe400000000ff */
[----:B------:R-:W-:Y:S02]  /*2430*/  F2FP.PACK_AB R162, R163, R162 ;  /* 0x000000a2a3a2723e */ /* 0x000fe400000000ff */
[----:B------:R-:W-:Y:S02]  /*2440*/  F2FP.PACK_AB R160, R161, R160 ;  /* 0x000000a0a1a0723e */ /* 0x000fe400000000ff */
        /* <DEDUP_REMOVED lines=58> */
.L_x_1:
[----:B------:R-:W-:-:S04]  /*27f0*/  DEPBAR.LE SB0, 0x0 ;  /* 0x000080000000791a */ /* 0x000fc80000000000 */
[----:B------:R-:W-:Y:S01]  /*2800*/  IMAD.SHL.U32 R0, R200, 0x2, RZ ;  /* 0x00000002c8007824 */ /* 0x000fe200078e00ff */
[----:B-1----:R-:W-:Y:S01]  /*2810*/  LOP3.LUT R3, R202, 0xb80, RZ, 0xc0, !PT ;  /* 0x00000b80ca037812 */ /* 0x002fe200078ec0ff */
[----:B------:R-:W-:Y:S01]  /*2820*/  IMAD.MOV R190, RZ, RZ, -R190 ;  /* 0x000000ffffbe7224 */ /* 0x000fe200078e0abe */
[----:B------:R-:W-:Y:S02]  /*2830*/  LOP3.LUT R228, R228, 0x3f8, RZ, 0xc0, !PT ;  /* 0x000003f8e4e47812 */ /* 0x000fe400078ec0ff */
[C---:B------:R-:W-:Y:S01]  /*2840*/  LOP3.LUT R0, R3.reuse, 0x6, R0, 0xf8, !PT ;  /* 0x0000000603007812 */ /* 0x040fe200078ef800 */
[----:B------:R-:W-:Y:S01]  /*2850*/  IMAD R192, R192, R190, R191 ;  /* 0x000000bec0c07224 */ /* 0x000fe200078e02bf */
[----:B------:R-:W-:Y:S02]  /*2860*/  LOP3.LUT R5, R3, 0x400, RZ, 0xfc, !PT ;  /* 0x0000040003057812 */ /* 0x000fe400078efcff */
[----:B------:R-:W-:Y:S01]  /*2870*/  LOP3.LUT R0, R0, R221, RZ, 0xfc, !PT ;  /* 0x000000dd00007212 */ /* 0x000fe200078efcff */
[----:B------:R-:W-:Y:S01]  /*2880*/  IMAD R192, R193, 0x8, R192 ;  /* 0x00000008c1c07824 */ /* 0x000fe200078e02c0 */
[----:B------:R-:W-:Y:S01]  /*2890*/  LOP3.LUT R2, R228, 0x800, RZ, 0xfc, !PT ;  /* 0x00000800e4027812 */ /* 0x000fe200078efcff */
[----:B------:R-:W-:Y:S01]  /*28a0*/  BAR.SYNC.DEFER_BLOCKING 0x0 ;  /* 0x0000000000007b1d */ /* 0x000fe20000010000 */
[----:B------:R-:W-:Y:S01]  /*28b0*/  ISETP.GE.AND P0, PT, R189, c[0x0][0x178], PT ;  /* 0x00005e00bd007a0c */ /* 0x000fe20003f06270 */
[----:B------:R-:W-:Y:S01]  /*28c0*/  IMAD.SHL.U32 R0, R0, 0x2, RZ ;  /* 0x0000000200007824 */ /* 0x000fe200078e00ff */
[----:B------:R-:W-:-:S04]  /*28d0*/  SHF.R.U32.HI R2, RZ, 0x3, R2 ;  /* 0x00000003ff027819 */ /* 0x000fc80000011602 */
[-C--:B------:R-:W-:Y:S02]  /*28e0*/  LEA.HI R61, R3, R0.reuse, RZ, 0x1d ;  /* 0x00000000033d7211 */ /* 0x080fe400078fe8ff */
[----:B------:R-:W-:Y:S02]  /*28f0*/  LEA.HI R63, R5, R0, RZ, 0x1d ;  /* 0x00000000053f7211 */ /* 0x000fe400078fe8ff */
[C---:B------:R-:W-:Y:S02]  /*2900*/  LOP3.LUT R0, R228.reuse, 0x400, RZ, 0xfc, !PT ;  /* 0x00000400e4007812 */ /* 0x040fe400078efcff */
[C---:B------:R-:W-:Y:S01]  /*2910*/  LOP3.LUT R3, R228.reuse, 0xc00, RZ, 0xfc, !PT ;  /* 0x00000c00e4037812 */ /* 0x040fe200078efcff */
[----:B------:R-:W-:Y:S01]  /*2920*/  IMAD.SHL.U32 R228, R228, 0x2, RZ ;  /* 0x00000002e4e47824 */ /* 0x000fe200078e00ff */
[----:B------:R-:W-:Y:S02]  /*2930*/  SHF.R.U32.HI R0, RZ, 0x3, R0 ;  /* 0x00000003ff007819 */ /* 0x000fe40000011600 */
[----:B------:R-:W-:Y:S01]  /*2940*/  SHF.R.U32.HI R3, RZ, 0x3, R3 ;  /* 0x00000003ff037819 */ /* 0x000fe20000011603 */
[----:B------:R-:W-:Y:S01]  /*2950*/  IMAD R219, R219, 0x2, R228 ;  /* 0x00000002dbdb7824 */ /* 0x000fe200078e02e4 */
[----:B------:R-:W-:-:S02]  /*2960*/  LOP3.LUT R5, R0, 0xf0, RZ, 0xc0, !PT ;  /* 0x000000f000057812 */ /* 0x000fc400078ec0ff */
[----:B------:R-:W-:Y:S02]  /*2970*/  LOP3.LUT R7, R2, 0x170, RZ, 0xc0, !PT ;  /* 0x0000017002077812 */ /* 0x000fe400078ec0ff */
[----:B------:R-:W-:Y:S01]  /*2980*/  LOP3.LUT R9, R3, 0x1f0, RZ, 0xc0, !PT ;  /* 0x000001f003097812 */ /* 0x000fe200078ec0ff */
[----:B------:R-:W-:Y:S01]  /*2990*/  STS [R61], R84 ;  /* 0x000000543d007388 */ /* 0x000fe20000000800 */
[C---:B------:R-:W-:Y:S02]  /*29a0*/  IMAD.IADD R69, R228.reuse, 0x1, R5 ;  /* 0x00000001e4457824 */ /* 0x040fe400078e0205 */
[C---:B------:R-:W-:Y:S01]  /*29b0*/  IMAD.IADD R71, R228.reuse, 0x1, R7 ;  /* 0x00000001e4477824 */ /* 0x040fe200078e0207 */
[----:B------:R-:W-:Y:S01]  /*29c0*/  STS [R63+0x800], R86 ;  /* 0x000800563f007388 */ /* 0x000fe20000000800 */
[----:B------:R-:W-:Y:S02]  /*29d0*/  IMAD.IADD R228, R228, 0x1, R9 ;  /* 0x00000001e4e47824 */ /* 0x000fe400078e0209 */
[----:B------:R-:W-:Y:S01]  /*29e0*/  IMAD.SHL.U32 R3, R192, 0x80, RZ ;  /* 0x00000080c0037824 */ /* 0x000fe200078e00ff */
[----:B------:R-:W-:Y:S04]  /*29f0*/  STS [R61+0x20], R36 ;  /* 0x000020243d007388 */ /* 0x000fe80000000800 */
[----:B------:R-:W-:Y:S01]  /*2a00*/  STS [R63+0x820], R38 ;  /* 0x000820263f007388 */ /* 0x000fe20000000800 */
[----:B------:R-:W-:-:S02]  /*2a10*/  LOP3.LUT R0, R3, R226, RZ, 0xfc, !PT ;  /* 0x000000e203007212 */ /* 0x000fc400078efcff */
[C-C-:B------:R-:W-:Y:S01]  /*2a20*/  LOP3.LUT R2, R3.reuse, 0x8, R226.reuse, 0xfe, !PT ;  /* 0x0000000803027812 */ /* 0x140fe200078efee2 */
[----:B------:R-:W-:Y:S01]  /*2a30*/  STS [R61+0x40], R40 ;  /* 0x000040283d007388 */ /* 0x000fe20000000800 */
[C-C-:B------:R-:W-:Y:S01]  /*2a40*/  LOP3.LUT R53, R3.reuse, 0x10, R226.reuse, 0xfe, !PT ;  /* 0x0000001003357812 */ /* 0x140fe200078efee2 */
[----:B------:R-:W-:Y:S01]  /*2a50*/  IMAD R55, R0, c[0x0][0x188], RZ ;  /* 0x0000620000377a24 */ /* 0x000fe200078e02ff */
[C---:B------:R-:W-:Y:S01]  /*2a60*/  LOP3.LUT R226, R3.reuse, 0x18, R226, 0xfe, !PT ;  /* 0x0000001803e27812 */ /* 0x040fe200078efee2 */
[----:B------:R-:W-:Y:S01]  /*2a70*/  STS [R63+0x840], R42 ;  /* 0x0008402a3f007388 */ /* 0x000fe20000000800 */
[----:B------:R-:W-:Y:S01]  /*2a80*/  LEA.HI R200, R200, R3, RZ, 0x1c ;  /* 0x00000003c8c87211 */ /* 0x000fe200078fe0ff */
[C---:B------:R-:W-:Y:S01]  /*2a90*/  IMAD R57, R2.reuse, c[0x0][0x188], RZ ;  /* 0x0000620002397a24 */ /* 0x040fe200078e02ff */
[----:B------:R-:W-:Y:S01]  /*2aa0*/  ISETP.LT.AND P4, PT, R3, RZ, !P0 ;  /* 0x000000ff0300720c */ /* 0x000fe20004781270 */
[----:B------:R-:W-:Y:S01]  /*2ab0*/  STS [R61+0x60], R44 ;  /* 0x0000602c3d007388 */ /* 0x000fe20000000800 */
[----:B------:R-:W-:Y:S01]  /*2ac0*/  ISETP.LT.AND P2, PT, R2, 0x1, !P0 ;  /* 0x000000010200780c */ /* 0x000fe20004741270 */
[----:B------:R-:W-:Y:S01]  /*2ad0*/  IMAD.WIDE R2, R55, R194, c[0x0][0x170] ;  /* 0x00005c0037027625 */ /* 0x000fe200078e02c2 */
[C---:B------:R-:W-:Y:S01]  /*2ae0*/  ISETP.LT.AND P3, PT, R53.reuse, 0x1, !P0 ;  /* 0x000000013500780c */ /* 0x040fe20004761270 */
[----:B------:R-:W-:Y:S01]  /*2af0*/  STS [R63+0x860], R46 ;  /* 0x0008602e3f007388 */ /* 0x000fe20000000800 */
[----:B------:R-:W-:Y:S01]  /*2b00*/  ISETP.LT.AND P1, PT, R0, 0x1, !P0 ;  /* 0x000000010000780c */ /* 0x000fe20004721270 */
[----:B------:R-:W-:Y:S01]  /*2b10*/  IMAD R59, R53, c[0x0][0x188], RZ ;  /* 0x00006200353b7a24 */ /* 0x000fe200078e02ff */
[----:B------:R-:W-:Y:S01]  /*2b20*/  ISETP.LT.AND P0, PT, R226, 0x1, !P0 ;  /* 0x00000001e200780c */ /* 0x000fe20004701270 */
[----:B------:R-:W-:Y:S01]  /*2b30*/  STS [R61+0x80], R48 ;  /* 0x000080303d007388 */ /* 0x000fe20000000800 */
[----:B------:R-:W-:-:S03]  /*2b40*/  IADD3 R0, R200, 0x38, RZ ;  /* 0x00000038c8007810 */ /* 0x000fc60007ffe0ff */
[----:B------:R-:W-:Y:S02]  /*2b50*/  STS [R63+0x880], R50 ;  /* 0x000880323f007388 */ /* 0x000fe40000000800 */
[----:B------:R-:W-:Y:S02]  /*2b60*/  IMAD R67, R0, c[0x0][0x188], RZ ;  /* 0x0000620000437a24 */ /* 0x000fe400078e02ff */
[----:B------:R1:W-:Y:S04]  /*2b70*/  STS [R61+0xa0], R52 ;  /* 0x0000a0343d007388 */ /* 0x0003e80000000800 */
[----:B------:R-:W-:Y:S04]  /*2b80*/  STS [R63+0x8a0], R54 ;  /* 0x0008a0363f007388 */ /* 0x000fe80000000800 */
[----:B------:R2:W-:Y:S01]  /*2b90*/  STS [R61+0xc0], R56 ;  /* 0x0000c0383d007388 */ /* 0x0005e20000000800 */
[----:B-1----:R-:W-:-:S03]  /*2ba0*/  IMAD.WIDE R52, R57, R194, c[0x0][0x170] ;  /* 0x00005c0039347625 */ /* 0x002fc600078e02c2 */
[----:B------:R-:W-:Y:S04]  /*2bb0*/  STS [R63+0x8c0], R58 ;  /* 0x0008c03a3f007388 */ /* 0x000fe80000000800 */
[----:B------:R1:W-:Y:S01]  /*2bc0*/  STS [R61+0xe0], R60 ;  /* 0x0000e03c3d007388 */ /* 0x0003e20000000800 */
[----:B------:R-:W-:-:S03]  /*2bd0*/  IMAD.WIDE R52, R189, 0x2, R52 ;  /* 0x00000002bd347825 */ /* 0x000fc600078e0234 */
[----:B------:R-:W-:Y:S01]  /*2be0*/  STS [R63+0x8e0], R62 ;  /* 0x0008e03e3f007388 */ /* 0x000fe20000000800 */
[----:B--2---:R-:W-:-:S03]  /*2bf0*/  IMAD.WIDE R56, R189, 0x2, R2 ;  /* 0x00000002bd387825 */ /* 0x004fc600078e0202 */
[----:B------:R-:W-:Y:S01]  /*2c00*/  BAR.SYNC.DEFER_BLOCKING 0x0 ;  /* 0x0000000000007b1d */ /* 0x000fe20000010000 */
[----:B-1----:R-:W-:-:S05]  /*2c10*/  IMAD.MOV.U32 R60, RZ, RZ, c[0x0][0x188] ;  /* 0x00006200ff3c7624 */ /* 0x002fca00078e00ff */
[----:B------:R-:W1:Y:S04]  /*2c20*/  LDS.128 R24, [R219] ;  /* 0x00000000db187984 */ /* 0x000e680000000c00 */
[----:B------:R-:W2:Y:S04]  /*2c30*/  LDS.128 R28, [R69+0x800] ;  /* 0x00080000451c7984 */ /* 0x000ea80000000c00 */
[----:B------:R-:W3:Y:S04]  /*2c40*/  LDS.128 R16, [R71+0x1000] ;  /* 0x0010000047107984 */ /* 0x000ee80000000c00 */
[----:B------:R-:W4:Y:S04]  /*2c50*/  LDS.128 R20, [R228+0x1800] ;  /* 0x00180000e4147984 */ /* 0x000f280000000c00 */
[----:B------:R-:W-:Y:S06]  /*2c60*/  BAR.SYNC.DEFER_BLOCKING 0x0 ;  /* 0x0000000000007b1d */ /* 0x000fec0000010000 */
[----:B------:R-:W-:Y:S04]  /*2c70*/  STS [R61], R64 ;  /* 0x000000403d007388 */ /* 0x000fe80000000800 */
[----:B------:R-:W-:Y:S04]  /*2c80*/  STS [R63+0x800], R66 ;  /* 0x000800423f007388 */ /* 0x000fe80000000800 */
        /* <DEDUP_REMOVED lines=14> */
[----:B------:R-:W-:Y:S06]  /*2d70*/  BAR.SYNC.DEFER_BLOCKING 0x0 ;  /* 0x0000000000007b1d */ /* 0x000fec0000010000 */
[----:B------:R-:W5:Y:S04]  /*2d80*/  LDS.128 R32, [R219] ;  /* 0x00000000db207984 */ /* 0x000f680000000c00 */
[----:B------:R-:W1:Y:S04]  /*2d90*/  LDS.128 R4, [R69+0x800] ;  /* 0x0008000045047984 */ /* 0x000e680000000c00 */
[----:B------:R-:W1:Y:S04]  /*2da0*/  LDS.128 R8, [R71+0x1000] ;  /* 0x0010000047087984 */ /* 0x000e680000000c00 */
[----:B------:R-:W1:Y:S04]  /*2db0*/  LDS.128 R12, [R228+0x1800] ;  /* 0x00180000e40c7984 */ /* 0x000e680000000c00 */
        /* <DEDUP_REMOVED lines=18> */
[----:B------:R-:W1:Y:S04]  /*2ee0*/  LDS.128 R48, [R219] ;  /* 0x00000000db307984 */ /* 0x000e680000000c00 */
        /* <DEDUP_REMOVED lines=18> */
[----:B------:R1:W-:Y:S04]  /*3010*/  STS [R61+0xe0], R168 ;  /* 0x0000e0a83d007388 */ /* 0x0003e80000000800 */
[----:B------:R2:W-:Y:S04]  /*3020*/  STS [R63+0x8e0], R170 ;  /* 0x0008e0aa3f007388 */ /* 0x0005e80000000800 */
[----:B------:R-:W-:Y:S01]  /*3030*/  BAR.SYNC.DEFER_BLOCKING 0x0 ;  /* 0x0000000000007b1d */ /* 0x000fe20000010000 */
[----:B-1----:R-:W-:-:S02]  /*3040*/  IMAD R61, R226, c[0x0][0x188], RZ ;  /* 0x00006200e23d7a24 */ /* 0x002fc400078e02ff */
[----:B--2---:R-:W-:Y:S02]  /*3050*/  IMAD R63, R60, 0x20, R55 ;  /* 0x000000203c3f7824 */ /* 0x004fe400078e0237 */
[----:B------:R-:W-:-:S04]  /*3060*/  IMAD.WIDE R2, R61, R194, c[0x0][0x170] ;  /* 0x00005c003d027625 */ /* 0x000fc800078e02c2 */
[----:B------:R-:W-:Y:S02]  /*3070*/  IMAD R61, R60, 0x8, R63 ;  /* 0x000000083c3d7824 */ /* 0x000fe400078e023f */
[----:B------:R-:W-:-:S04]  /*3080*/  IMAD.WIDE R54, R59, R194, c[0x0][0x170] ;  /* 0x00005c003b367625 */ /* 0x000fc800078e02c2 */
[C---:B------:R-:W-:Y:S02]  /*3090*/  IMAD R65, R60.reuse, 0x8, R61 ;  /* 0x000000083c417824 */ /* 0x040fe400078e023d */
[----:B------:R-:W-:Y:S01]  /*30a0*/  IMAD.WIDE R58, R189, 0x2, R2 ;  /* 0x00000002bd3a7825 */ /* 0x000fe200078e0202 */
[----:B------:R-:W1:Y:S03]  /*30b0*/  LDS.128 R216, [R219] ;  /* 0x00000000dbd87984 */ /* 0x000e660000000c00 */
[----:B------:R-:W-:Y:S01]  /*30c0*/  IMAD.WIDE R2, R63, R194, c[0x0][0x170] ;  /* 0x00005c003f027625 */ /* 0x000fe200078e02c2 */
[----:B------:R-:W2:Y:S03]  /*30d0*/  LDS.128 R72, [R69+0x800] ;  /* 0x0008000045487984 */ /* 0x000ea60000000c00 */
[----:B------:R-:W-:-:S02]  /*30e0*/  IMAD R63, R60, 0x10, R65 ;  /* 0x000000103c3f7824 */ /* 0x000fc400078e0241 */
[----:B------:R-:W-:Y:S01]  /*30f0*/  IMAD.WIDE R54, R189, 0x2, R54 ;  /* 0x00000002bd367825 */ /* 0x000fe200078e0236 */
[----:B------:R-:W1:Y:S04]  /*3100*/  LDS.128 R76, [R71+0x1000] ;  /* 0x00100000474c7984 */ /* 0x000e680000000c00 */
[----:B------:R5:W-:Y:S04]  /*3110*/  @P1 STG.E.128 [R56.64], R24 ;  /* 0x0000001838001986 */ /* 0x000be8000c101d08 */
[----:B------:R5:W-:Y:S04]  /*3120*/  @P2 STG.E.128 [R52.64], R28 ;  /* 0x0000001c34002986 */ /* 0x000be8000c101d08 */
[----:B---3--:R3:W-:Y:S04]  /*3130*/  @P3 STG.E.128 [R54.64], R16 ;  /* 0x0000001036003986 */ /* 0x0087e8000c101d08 */
[----:B----4-:R4:W-:Y:S01]  /*3140*/  @P0 STG.E.128 [R58.64], R20 ;  /* 0x000000143a000986 */ /* 0x0109e2000c101d08 */
[----:B-----5:R-:W-:-:S04]  /*3150*/  IMAD.WIDE R24, R65, R194, c[0x0][0x170] ;  /* 0x00005c0041187625 */ /* 0x020fc800078e02c2 */
[----:B------:R-:W-:Y:S02]  /*3160*/  IMAD R53, R60, 0x8, R63 ;  /* 0x000000083c357824 */ /* 0x000fe400078e023f */
[----:B------:R-:W-:-:S04]  /*3170*/  IMAD.WIDE R30, R189, 0x2, R2 ;  /* 0x00000002bd1e7825 */ /* 0x000fc800078e0202 */
[----:B------:R-:W-:Y:S01]  /*3180*/  IMAD R57, R60, 0x8, R53 ;  /* 0x000000083c397824 */ /* 0x000fe200078e0235 */
[----:B------:R5:W-:Y:S01]  /*3190*/  @P4 STG.E.128 [R30.64], R32 ;  /* 0x000000201e004986 */ /* 0x000be2000c101d08 */
[----:B------:R-:W-:-:S04]  /*31a0*/  IMAD.WIDE R2, R61, R194, c[0x0][0x170] ;  /* 0x00005c003d027625 */ /* 0x000fc800078e02c2 */
[----:B---3--:R-:W-:Y:S02]  /*31b0*/  IMAD R17, R60, 0x8, R57 ;  /* 0x000000083c117824 */ /* 0x008fe400078e0239 */
[----:B----4-:R-:W-:-:S04]  /*31c0*/  IMAD.WIDE R22, R189, 0x2, R2 ;  /* 0x00000002bd167825 */ /* 0x010fc800078e0202 */
[----:B------:R-:W-:Y:S01]  /*31d0*/  IMAD R19, R60, 0x8, R17 ;  /* 0x000000083c137824 */ /* 0x000fe200078e0211 */
[----:B------:R3:W-:Y:S01]  /*31e0*/  @P4 STG.E.128 [R22.64], R4 ;  /* 0x0000000416004986 */ /* 0x0007e2000c101d08 */
[----:B------:R-:W-:-:S04]  /*31f0*/  IMAD.WIDE R2, R53, R194, c[0x0][0x170] ;  /* 0x00005c0035027625 */ /* 0x000fc800078e02c2 */
[----:B------:R-:W-:Y:S02]  /*3200*/  IMAD R21, R60, 0x8, R19 ;  /* 0x000000083c157824 */ /* 0x000fe400078e0213 */
[----:B------:R-:W-:-:S04]  /*3210*/  IMAD.WIDE R26, R67, R194, c[0x0][0x170] ;  /* 0x00005c00431a7625 */ /* 0x000fc800078e02c2 */
[----:B------:R-:W-:-:S04]  /*3220*/  IMAD.WIDE R28, R63, R194, c[0x0][0x170] ;  /* 0x00005c003f1c7625 */ /* 0x000fc800078e02c2 */
[----:B-----5:R-:W-:-:S04]  /*3230*/  IMAD.WIDE R30, R189, 0x2, R2 ;  /* 0x00000002bd1e7825 */ /* 0x020fc800078e0202 */
[----:B------:R-:W-:Y:S02]  /*3240*/  IMAD R33, R60, 0x8, R21 ;  /* 0x000000083c217824 */ /* 0x000fe400078e0215 */
[----:B------:R-:W-:-:S04]  /*3250*/  IMAD.WIDE R2, R57, R194, c[0x0][0x170] ;  /* 0x00005c0039027625 */ /* 0x000fc800078e02c2 */
[----:B------:R-:W-:-:S04]  /*3260*/  IMAD.WIDE R16, R17, R194, c[0x0][0x170] ;  /* 0x00005c0011107625 */ /* 0x000fc800078e02c2 */
[----:B------:R-:W-:-:S04]  /*3270*/  IMAD.WIDE R24, R189, 0x2, R24 ;  /* 0x00000002bd187825 */ /* 0x000fc800078e0218 */
[----:B------:R-:W-:Y:S01]  /*3280*/  IMAD.WIDE R18, R19, R194, c[0x0][0x170] ;  /* 0x00005c0013127625 */ /* 0x000fe200078e02c2 */
[----:B------:R4:W-:Y:S03]  /*3290*/  @P4 STG.E.128 [R24.64], R8 ;  /* 0x0000000818004986 */ /* 0x0009e6000c101d08 */
[----:B------:R-:W-:-:S04]  /*32a0*/  IMAD.WIDE R26, R189, 0x2, R26 ;  /* 0x00000002bd1a7825 */ /* 0x000fc800078e021a */
[----:B------:R-:W-:Y:S01]  /*32b0*/  IMAD.WIDE R20, R21, R194, c[0x0][0x170] ;  /* 0x00005c0015147625 */ /* 0x000fe200078e02c2 */
[----:B------:R4:W-:Y:S03]  /*32c0*/  @P4 STG.E.128 [R26.64], R12 ;  /* 0x0000000c1a004986 */ /* 0x0009e6000c101d08 */
[----:B------:R-:W-:-:S04]  /*32d0*/  IMAD.WIDE R28, R189, 0x2, R28 ;  /* 0x00000002bd1c7825 */ /* 0x000fc800078e021c */
[----:B---3--:R-:W-:Y:S01]  /*32e0*/  IMAD.WIDE R4, R33, R194, c[0x0][0x170] ;  /* 0x00005c0021047625 */ /* 0x008fe200078e02c2 */
[----:B------:R4:W-:Y:S03]  /*32f0*/  @P4 STG.E.128 [R28.64], R48 ;  /* 0x000000301c004986 */ /* 0x0009e6000c101d08 */
[C---:B------:R-:W-:Y:S01]  /*3300*/  IMAD.WIDE R2, R189.reuse, 0x2, R2 ;  /* 0x00000002bd027825 */ /* 0x040fe200078e0202 */
[----:B------:R4:W-:Y:S03]  /*3310*/  @P4 STG.E.128 [R30.64], R44 ;  /* 0x0000002c1e004986 */ /* 0x0009e6000c101d08 */
[C---:B------:R-:W-:Y:S01]  /*3320*/  IMAD.WIDE R16, R189.reuse, 0x2, R16 ;  /* 0x00000002bd107825 */ /* 0x040fe200078e0210 */
[----:B------:R4:W-:Y:S03]  /*3330*/  @P4 STG.E.128 [R2.64], R36 ;  /* 0x0000002402004986 */ /* 0x0009e6000c101d08 */
[C---:B------:R-:W-:Y:S01]  /*3340*/  IMAD.WIDE R18, R189.reuse, 0x2, R18 ;  /* 0x00000002bd127825 */ /* 0x040fe200078e0212 */
[----:B------:R4:W-:Y:S03]  /*3350*/  @P4 STG.E.128 [R16.64], R40 ;  /* 0x0000002810004986 */ /* 0x0009e6000c101d08 */
[C---:B------:R-:W-:Y:S01]  /*3360*/  IMAD.WIDE R20, R189.reuse, 0x2, R20 ;  /* 0x00000002bd147825 */ /* 0x040fe200078e0214 */
[----:B-1----:R4:W-:Y:S03]  /*3370*/  @P4 STG.E.128 [R18.64], R216 ;  /* 0x000000d812004986 */ /* 0x0029e6000c101d08 */
[----:B------:R-:W-:Y:S01]  /*3380*/  IMAD.WIDE R4, R189, 0x2, R4 ;  /* 0x00000002bd047825 */ /* 0x000fe200078e0204 */
[----:B--2---:R4:W-:Y:S04]  /*3390*/  @P4 STG.E.128 [R20.64], R72 ;  /* 0x0000004814004986 */ /* 0x0049e8000c101d08 */
[----:B------:R4:W-:Y:S01]  /*33a0*/  @P4 STG.E.128 [R4.64], R76 ;  /* 0x0000004c04004986 */ /* 0x0009e2000c101d08 */
[----:B------:R-:W-:Y:S05]  /*33b0*/  @!P4 EXIT ;  /* 0x000000000000c94d */ /* 0x000fea0003800000 */
[----:B------:R-:W1:Y:S01]  /*33c0*/  LDS.128 R228, [R228+0x1800] ;  /* 0x00180000e4e47984 */ /* 0x000e620000000c00 */
[----:B------:R-:W-:-:S05]  /*33d0*/  IADD3 R200, R200, 0x78, RZ ;  /* 0x00000078c8c87810 */ /* 0x000fca0007ffe0ff */
[----:B------:R-:W-:-:S04]  /*33e0*/  IMAD R195, R200, c[0x0][0x188], RZ ;  /* 0x00006200c8c37a24 */ /* 0x000fc800078e02ff */
[----:B------:R-:W-:-:S06]  /*33f0*/  IMAD.WIDE R194, R195, R194, c[0x0][0x170] ;  /* 0x00005c00c3c27625 */ /* 0x000fcc00078e02c2 */
[----:B------:R-:W-:-:S05]  /*3400*/  IMAD.WIDE R194, R189, 0x2, R194 ;  /* 0x00000002bdc27825 */ /* 0x000fca00078e02c2 */
[----:B-1----:R-:W-:Y:S01]  /*3410*/  STG.E.128 [R194.64], R228 ;  /* 0x000000e4c2007986 */ /* 0x002fe2000c101d08 */
[----:B------:R-:W-:Y:S05]  /*3420*/  EXIT ;  /* 0x000000000000794d */ /* 0x000fea0003800000 */
.L_x_3:
[----:B------:R-:W-:-:S00]  /*3430*/  BRA `(.L_x_3) ;  /* 0xfffffff000007947 */ /* 0x000fc0000383ffff */
[----:B------:R-:W-:-:S00]  /*3440*/  NOP ;  /* 0x0000000000007918 */ /* 0x000fc00000000000 */
        /* <DEDUP_REMOVED lines=11> */
.L_x_4:


//--------------------- .nv.shared.matmul_kernel  --------------------------
	.section	.nv.shared.matmul_kernel,"aw",@nobits
	.sectionflags	@""
	.align	16
